	.target	sm_100a

	.elftype	@"ET_EXEC"


//--------------------- .note.nv.tkinfo           --------------------------
	.section	.note.nv.tkinfo,"",@"SHT_NOTE"
	.sectionflags	@"SHF_NOTE_NV_TKINFO"
	.tkinfo
        /*0018*/ 	.word	0x00000002
        /*0030*/ 	.string	""
        /*0030*/ 	.string	"ptxas"
        /*0030*/ 	.string	"Cuda compilation tools, release 13.0, V13.0.88"
        /*0030*/ 	.string	"Build cuda_13.0.r13.0/compiler.36424714_0"
        /*0030*/ 	.string	"-arch sm_100a -m 64 "



//--------------------- .note.nv.cuinfo           --------------------------
	.section	.note.nv.cuinfo,"",@"SHT_NOTE"
	.sectionflags	@"SHF_NOTE_NV_CUINFO"
        /*0018*/ 	.short	0x0002
        /*001a*/ 	.short	0x0064
        /*001c*/ 	.short	0x0082
	.zero		2


//--------------------- .nv.info                  --------------------------
	.section	.nv.info,"",@"SHT_CUDA_INFO"
	.align	4


	//----- nvinfo : EIATTR_REGCOUNT
	.align		4
        /*0000*/ 	.byte	0x04, 0x2f
        /*0002*/ 	.short	(.L_19 - .L_18)
	.align		4
.L_18:
        /*0004*/ 	.word	index@(_ZN7cutlass13device_kernelINS_4conv6kernel13ConvUniversalINS1_16ConvProblemShapeILNS1_8OperatorE2ELi3EEENS1_10collective14CollectiveConvINS1_47MainloopSm100TmaUmmaWarpSpecializedImplicitGemmILS5_2ELi20ELi3ELi1ELi2EN4cute5tupleIJNSA_1CILi2EEENSC_ILi1EEESE_EEEEENSB_IJNSC_ILi256EEENSB_IJNSC_ILi64EEEEEESJ_EEENS_12float_e4m3_tESL_NSA_8TiledMMAINSA_8MMA_AtomIJNSA_10MMA_TraitsINSA_25SM100_MMA_F8F6F4_2x1SM_SSEJSL_SL_fSH_SI_NSA_17integral_constantINSA_4UMMA5MajorELSS_1EEEST_NSQ_INSR_7ScaleInELSU_0EEESV_EEEEEENSA_6LayoutINSB_IJSE_SE_SE_EEENSB_IJNSC_ILi0EEES10_S10_EEEEENSB_IJNSA_10UnderscoreES13_S13_EEEEENS7_6detail27Sm100ImplicitGemmTileTraitsINSA_18SM100_TMA_2SM_LOADENSA_14ComposedLayoutINSA_7SwizzleILi3ELi4ELi3EEENSA_18smem_ptr_flag_bitsILi8EEENSY_INSB_IJNSC_ILi128EEENSC_ILi8EEEEEENSB_IJSE_S1E_EEEEEEEvEENS17_INSA_25SM100_TMA_2SM_LOAD_IM2COLENS19_INS1A_ILi1ELi4ELi3EEES1D_NSY_INSB_IJNSC_ILi32EEES1F_EEENSB_IJSE_S1N_EEEEEEEvEEEENS_8epilogue10collective18CollectiveEpilogueINS1U_23Sm100TmaWarpSpecializedILi1ELi1ELi64ELb0ELb0EEEJNSB_IJS1E_SJ_SJ_EEENSB_IJNSY_IS1E_SE_EENSY_ISI_SE_EEEEESL_NSB_IJlNSB_IJSE_lllEEES10_EEESL_S24_NS1U_6fusion15FusionCallbacksIS1Y_NS25_17LinearCombinationISL_fSL_fLNS_15FloatRoundStyleE2EEES1Z_S22_JEEENSA_5SM1004TMEM4LOAD26SM100_TMEM_LOAD_32dp32b64xENSA_13SM90_TMA_LOADENS19_INS1A_ILi2ELi4ELi3EEES1D_NSY_INSB_IJS1F_SI_EEENSB_IJSI_SE_EEEEEEENSA_39AutoVectorizingCopyWithAssumedAlignmentILi128EEENSA_14SM90_TMA_STOREES2K_S2M_S2M_EEEvvEEEEvNT_6ParamsE)
        /*0008*/ 	.word	0x0000009a


	//----- nvinfo : EIATTR_FRAME_SIZE
	.align		4
.L_19:
        /*000c*/ 	.byte	0x04, 0x11
        /*000e*/ 	.short	(.L_21 - .L_20)
	.align		4
.L_20:
        /*0010*/ 	.word	index@($__internal_2_$__cuda_sm10x_tcgen05_guardrail_trap_unallocated_columns_being_dealloced)
        /*0014*/ 	.word	0x00000008


	//----- nvinfo : EIATTR_FRAME_SIZE
	.align		4
.L_21:
        /*0018*/ 	.byte	0x04, 0x11
        /*001a*/ 	.short	(.L_23 - .L_22)
	.align		4
.L_22:
        /*001c*/ 	.word	index@($__internal_1_$__cuda_sm10x_tcgen05_guardrail_trap_phase_invalid_during_alloc)
        /*0020*/ 	.word	0x00000008


	//----- nvinfo : EIATTR_FRAME_SIZE
	.align		4
.L_23:
        /*0024*/ 	.byte	0x04, 0x11
        /*0026*/ 	.short	(.L_25 - .L_24)
	.align		4
.L_24:
        /*0028*/ 	.word	index@($__internal_0_$__cuda_sm10x_tcgen05_guardrail_trap_col_being_dealloced_not_returned_by_alloc)
        /*002c*/ 	.word	0x00000008


	//----- nvinfo : EIATTR_FRAME_SIZE
	.align		4
.L_25:
        /*0030*/ 	.byte	0x04, 0x11
        /*0032*/ 	.short	(.L_27 - .L_26)
	.align		4
.L_26:
        /*0034*/ 	.word	index@(_ZN7cutlass13device_kernelINS_4conv6kernel13ConvUniversalINS1_16ConvProblemShapeILNS1_8OperatorE2ELi3EEENS1_10collective14CollectiveConvINS1_47MainloopSm100TmaUmmaWarpSpecializedImplicitGemmILS5_2ELi20ELi3ELi1ELi2EN4cute5tupleIJNSA_1CILi2EEENSC_ILi1EEESE_EEEEENSB_IJNSC_ILi256EEENSB_IJNSC_ILi64EEEEEESJ_EEENS_12float_e4m3_tESL_NSA_8TiledMMAINSA_8MMA_AtomIJNSA_10MMA_TraitsINSA_25SM100_MMA_F8F6F4_2x1SM_SSEJSL_SL_fSH_SI_NSA_17integral_constantINSA_4UMMA5MajorELSS_1EEEST_NSQ_INSR_7ScaleInELSU_0EEESV_EEEEEENSA_6LayoutINSB_IJSE_SE_SE_EEENSB_IJNSC_ILi0EEES10_S10_EEEEENSB_IJNSA_10UnderscoreES13_S13_EEEEENS7_6detail27Sm100ImplicitGemmTileTraitsINSA_18SM100_TMA_2SM_LOADENSA_14ComposedLayoutINSA_7SwizzleILi3ELi4ELi3EEENSA_18smem_ptr_flag_bitsILi8EEENSY_INSB_IJNSC_ILi128EEENSC_ILi8EEEEEENSB_IJSE_S1E_EEEEEEEvEENS17_INSA_25SM100_TMA_2SM_LOAD_IM2COLENS19_INS1A_ILi1ELi4ELi3EEES1D_NSY_INSB_IJNSC_ILi32EEES1F_EEENSB_IJSE_S1N_EEEEEEEvEEEENS_8epilogue10collective18CollectiveEpilogueINS1U_23Sm100TmaWarpSpecializedILi1ELi1ELi64ELb0ELb0EEEJNSB_IJS1E_SJ_SJ_EEENSB_IJNSY_IS1E_SE_EENSY_ISI_SE_EEEEESL_NSB_IJlNSB_IJSE_lllEEES10_EEESL_S24_NS1U_6fusion15FusionCallbacksIS1Y_NS25_17LinearCombinationISL_fSL_fLNS_15FloatRoundStyleE2EEES1Z_S22_JEEENSA_5SM1004TMEM4LOAD26SM100_TMEM_LOAD_32dp32b64xENSA_13SM90_TMA_LOADENS19_INS1A_ILi2ELi4ELi3EEES1D_NSY_INSB_IJS1F_SI_EEENSB_IJSI_SE_EEEEEEENSA_39AutoVectorizingCopyWithAssumedAlignmentILi128EEENSA_14SM90_TMA_STOREES2K_S2M_S2M_EEEvvEEEEvNT_6ParamsE)
        /*0038*/ 	.word	0x00000008


	//----- nvinfo : EIATTR_MIN_STACK_SIZE
	.align		4
.L_27:
        /*003c*/ 	.byte	0x04, 0x12
        /*003e*/ 	.short	(.L_29 - .L_28)
	.align		4
.L_28:
        /*0040*/ 	.word	index@(_ZN7cutlass13device_kernelINS_4conv6kernel13ConvUniversalINS1_16ConvProblemShapeILNS1_8OperatorE2ELi3EEENS1_10collective14CollectiveConvINS1_47MainloopSm100TmaUmmaWarpSpecializedImplicitGemmILS5_2ELi20ELi3ELi1ELi2EN4cute5tupleIJNSA_1CILi2EEENSC_ILi1EEESE_EEEEENSB_IJNSC_ILi256EEENSB_IJNSC_ILi64EEEEEESJ_EEENS_12float_e4m3_tESL_NSA_8TiledMMAINSA_8MMA_AtomIJNSA_10MMA_TraitsINSA_25SM100_MMA_F8F6F4_2x1SM_SSEJSL_SL_fSH_SI_NSA_17integral_constantINSA_4UMMA5MajorELSS_1EEEST_NSQ_INSR_7ScaleInELSU_0EEESV_EEEEEENSA_6LayoutINSB_IJSE_SE_SE_EEENSB_IJNSC_ILi0EEES10_S10_EEEEENSB_IJNSA_10UnderscoreES13_S13_EEEEENS7_6detail27Sm100ImplicitGemmTileTraitsINSA_18SM100_TMA_2SM_LOADENSA_14ComposedLayoutINSA_7SwizzleILi3ELi4ELi3EEENSA_18smem_ptr_flag_bitsILi8EEENSY_INSB_IJNSC_ILi128EEENSC_ILi8EEEEEENSB_IJSE_S1E_EEEEEEEvEENS17_INSA_25SM100_TMA_2SM_LOAD_IM2COLENS19_INS1A_ILi1ELi4ELi3EEES1D_NSY_INSB_IJNSC_ILi32EEES1F_EEENSB_IJSE_S1N_EEEEEEEvEEEENS_8epilogue10collective18CollectiveEpilogueINS1U_23Sm100TmaWarpSpecializedILi1ELi1ELi64ELb0ELb0EEEJNSB_IJS1E_SJ_SJ_EEENSB_IJNSY_IS1E_SE_EENSY_ISI_SE_EEEEESL_NSB_IJlNSB_IJSE_lllEEES10_EEESL_S24_NS1U_6fusion15FusionCallbacksIS1Y_NS25_17LinearCombinationISL_fSL_fLNS_15FloatRoundStyleE2EEES1Z_S22_JEEENSA_5SM1004TMEM4LOAD26SM100_TMEM_LOAD_32dp32b64xENSA_13SM90_TMA_LOADENS19_INS1A_ILi2ELi4ELi3EEES1D_NSY_INSB_IJS1F_SI_EEENSB_IJSI_SE_EEEEEEENSA_39AutoVectorizingCopyWithAssumedAlignmentILi128EEENSA_14SM90_TMA_STOREES2K_S2M_S2M_EEEvvEEEEvNT_6ParamsE)
        /*0044*/ 	.word	0x00000008
.L_29:


//--------------------- .nv.compat                --------------------------
	.section	.nv.compat,"",@"SHT_CUDA_COMPAT_INFO"
	.align	4
        /*0000*/ 	.byte	0x02, 0x09, 0x01, 0x00, 0x02, 0x02, 0x02, 0x00, 0x02, 0x05, 0x05, 0x00, 0x03, 0x07, 0x01, 0x01
        /*0010*/ 	.byte	0x02, 0x03, 0x01, 0x00, 0x02, 0x06, 0x01, 0x00, 0x04, 0x0b, 0x08, 0x00, 0x09, 0x00, 0x00, 0x00
        /*0020*/ 	.byte	0x00, 0x00, 0x00, 0x00


//--------------------- .nv.info._ZN7cutlass13device_kernelINS_4conv6kernel13ConvUniversalINS1_16ConvProblemShapeILNS1_8OperatorE2ELi3EEENS1_10collective14CollectiveConvINS1_47MainloopSm100TmaUmmaWarpSpecializedImplicitGemmILS5_2ELi20ELi3ELi1ELi2EN4cute5tupleIJNSA_1CILi2EEENSC_ILi1EEESE_EEEEENSB_IJNSC_ILi256EEENSB_IJNSC_ILi64EEEEEESJ_EEENS_12float_e4m3_tESL_NSA_8TiledMMAINSA_8MMA_AtomIJNSA_10MMA_TraitsINSA_25SM100_MMA_F8F6F4_2x1SM_SSEJSL_SL_fSH_SI_NSA_17integral_constantINSA_4UMMA5MajorELSS_1EEEST_NSQ_INSR_7ScaleInELSU_0EEESV_EEEEEENSA_6LayoutINSB_IJSE_SE_SE_EEENSB_IJNSC_ILi0EEES10_S10_EEEEENSB_IJNSA_10UnderscoreES13_S13_EEEEENS7_6detail27Sm100ImplicitGemmTileTraitsINSA_18SM100_TMA_2SM_LOADENSA_14ComposedLayoutINSA_7SwizzleILi3ELi4ELi3EEENSA_18smem_ptr_flag_bitsILi8EEENSY_INSB_IJNSC_ILi128EEENSC_ILi8EEEEEENSB_IJSE_S1E_EEEEEEEvEENS17_INSA_25SM100_TMA_2SM_LOAD_IM2COLENS19_INS1A_ILi1ELi4ELi3EEES1D_NSY_INSB_IJNSC_ILi32EEES1F_EEENSB_IJSE_S1N_EEEEEEEvEEEENS_8epilogue10collective18CollectiveEpilogueINS1U_23Sm100TmaWarpSpecializedILi1ELi1ELi64ELb0ELb0EEEJNSB_IJS1E_SJ_SJ_EEENSB_IJNSY_IS1E_SE_EENSY_ISI_SE_EEEEESL_NSB_IJlNSB_IJSE_lllEEES10_EEESL_S24_NS1U_6fusion15FusionCallbacksIS1Y_NS25_17LinearCombinationISL_fSL_fLNS_15FloatRoundStyleE2EEES1Z_S22_JEEENSA_5SM1004TMEM4LOAD26SM100_TMEM_LOAD_32dp32b64xENSA_13SM90_TMA_LOADENS19_INS1A_ILi2ELi4ELi3EEES1D_NSY_INSB_IJS1F_SI_EEENSB_IJSI_SE_EEEEEEENSA_39AutoVectorizingCopyWithAssumedAlignmentILi128EEENSA_14SM90_TMA_STOREES2K_S2M_S2M_EEEvvEEEEvNT_6ParamsE --------------------------
	.section	.nv.info._ZN7cutlass13device_kernelINS_4conv6kernel13ConvUniversalINS1_16ConvProblemShapeILNS1_8OperatorE2ELi3EEENS1_10collective14CollectiveConvINS1_47MainloopSm100TmaUmmaWarpSpecializedImplicitGemmILS5_2ELi20ELi3ELi1ELi2EN4cute5tupleIJNSA_1CILi2EEENSC_ILi1EEESE_EEEEENSB_IJNSC_ILi256EEENSB_IJNSC_ILi64EEEEEESJ_EEENS_12float_e4m3_tESL_NSA_8TiledMMAINSA_8MMA_AtomIJNSA_10MMA_TraitsINSA_25SM100_MMA_F8F6F4_2x1SM_SSEJSL_SL_fSH_SI_NSA_17integral_constantINSA_4UMMA5MajorELSS_1EEEST_NSQ_INSR_7ScaleInELSU_0EEESV_EEEEEENSA_6LayoutINSB_IJSE_SE_SE_EEENSB_IJNSC_ILi0EEES10_S10_EEEEENSB_IJNSA_10UnderscoreES13_S13_EEEEENS7_6detail27Sm100ImplicitGemmTileTraitsINSA_18SM100_TMA_2SM_LOADENSA_14ComposedLayoutINSA_7SwizzleILi3ELi4ELi3EEENSA_18smem_ptr_flag_bitsILi8EEENSY_INSB_IJNSC_ILi128EEENSC_ILi8EEEEEENSB_IJSE_S1E_EEEEEEEvEENS17_INSA_25SM100_TMA_2SM_LOAD_IM2COLENS19_INS1A_ILi1ELi4ELi3EEES1D_NSY_INSB_IJNSC_ILi32EEES1F_EEENSB_IJSE_S1N_EEEEEEEvEEEENS_8epilogue10collective18CollectiveEpilogueINS1U_23Sm100TmaWarpSpecializedILi1ELi1ELi64ELb0ELb0EEEJNSB_IJS1E_SJ_SJ_EEENSB_IJNSY_IS1E_SE_EENSY_ISI_SE_EEEEESL_NSB_IJlNSB_IJSE_lllEEES10_EEESL_S24_NS1U_6fusion15FusionCallbacksIS1Y_NS25_17LinearCombinationISL_fSL_fLNS_15FloatRoundStyleE2EEES1Z_S22_JEEENSA_5SM1004TMEM4LOAD26SM100_TMEM_LOAD_32dp32b64xENSA_13SM90_TMA_LOADENS19_INS1A_ILi2ELi4ELi3EEES1D_NSY_INSB_IJS1F_SI_EEENSB_IJSI_SE_EEEEEEENSA_39AutoVectorizingCopyWithAssumedAlignmentILi128EEENSA_14SM90_TMA_STOREES2K_S2M_S2M_EEEvvEEEEvNT_6ParamsE,"",@"SHT_CUDA_INFO"
	.sectionflags	@""
	.align	4


	//----- nvinfo : EIATTR_CUDA_API_VERSION
	.align		4
        /*0000*/ 	.byte	0x04, 0x37
        /*0002*/ 	.short	(.L_31 - .L_30)
.L_30:
        /*0004*/ 	.word	0x00000082


	//----- nvinfo : EIATTR_KPARAM_INFO
	.align		4
.L_31:
        /*0008*/ 	.byte	0x04, 0x17
        /*000a*/ 	.short	(.L_33 - .L_32)
.L_32:
        /*000c*/ 	.word	0x00000000
        /*0010*/ 	.short	0x0000
        /*0012*/ 	.short	0x0000
        /*0014*/ 	.byte	0x00, 0xf0, 0x01, 0x24


	//----- nvinfo : EIATTR_AT_ENTRY_FRAGMENTS
	.align		4
.L_33:
        /*0018*/ 	.byte	0x04, 0x4f
        /*001a*/ 	.short	(.L_35 - .L_34)


	//   ....[0]....
.L_34:
        /*001c*/ 	.word	0x00000007


	//----- nvinfo : EIATTR_RESERVED_SMEM_USED
	.align		4
.L_35:
        /*0020*/ 	.byte	0x01, 0x41
	.zero		2


	//----- nvinfo : EIATTR_SPARSE_MMA_MASK
	.align		4
        /*0024*/ 	.byte	0x03, 0x50
        /*0026*/ 	.short	0x0000


	//----- nvinfo : EIATTR_TCGEN05_2CTA_USED
	.align		4
        /*0028*/ 	.byte	0x01, 0x52
	.zero		2


	//----- nvinfo : EIATTR_MAXREG_COUNT
	.align		4
        /*002c*/ 	.byte	0x03, 0x1b
        /*002e*/ 	.short	0x00ff


	//----- nvinfo : EIATTR_NUM_BARRIERS
	.align		4
        /*0030*/ 	.byte	0x02, 0x4c
        /*0032*/ 	.byte	0x07
	.zero		1


	//----- nvinfo : EIATTR_EXTERNS
	.align		4
        /*0034*/ 	.byte	0x04, 0x0f
        /*0036*/ 	.short	(.L_37 - .L_36)


	//   ....[0]....
	.align		4
.L_36:
        /*0038*/ 	.word	index@(__assertfail)


	//----- nvinfo : EIATTR_MERCURY_ISA_VERSION
	.align		4
.L_37:
        /*003c*/ 	.byte	0x03, 0x5f
        /*003e*/ 	.short	0x0101


	//----- nvinfo : EIATTR_INT_WARP_WIDE_INSTR_OFFSETS
	.align		4
        /*0040*/ 	.byte	0x04, 0x31
        /*0042*/ 	.short	(.L_39 - .L_38)


	//   ....[0]....
.L_38:
        /*0044*/ 	.word	0x00000e20


	//   ....[1]....
        /*0048*/ 	.word	0x00000ed0


	//   ....[2]....
        /*004c*/ 	.word	0x000052b0


	//   ....[3]....
        /*0050*/ 	.word	0x000052d0


	//   ....[4]....
        /*0054*/ 	.word	0x00005300


	//----- nvinfo : EIATTR_COOP_GROUP_MASK_REGIDS
	.align		4
.L_39:
        /*0058*/ 	.byte	0x04, 0x29
        /*005a*/ 	.short	(.L_41 - .L_40)


	//   ....[0]....
.L_40:
        /*005c*/ 	.word	0xffffffff


	//   ....[1]....
        /*0060*/ 	.word	0xffffffff


	//   ....[2]....
        /*0064*/ 	.word	0xffffffff


	//   ....[3]....
        /*0068*/ 	.word	0xffffffff


	//   ....[4]....
        /*006c*/ 	.word	0xffffffff


	//   ....[5]....
        /*0070*/ 	.word	0xffffffff


	//   ....[6]....
        /*0074*/ 	.word	0xffffffff


	//   ....[7]....
        /*0078*/ 	.word	0xffffffff


	//   ....[8]....
        /*007c*/ 	.word	0xffffffff


	//   ....[9]....
        /*0080*/ 	.word	0xffffffff


	//   ....[10]....
        /*0084*/ 	.word	0xffffffff


	//   ....[11]....
        /*0088*/ 	.word	0xffffffff


	//   ....[12]....
        /*008c*/ 	.word	0xffffffff


	//----- nvinfo : EIATTR_COOP_GROUP_INSTR_OFFSETS
	.align		4
.L_41:
        /*0090*/ 	.byte	0x04, 0x28
        /*0092*/ 	.short	(.L_43 - .L_42)


	//   ....[0]....
.L_42:
        /*0094*/ 	.word	0x000000d0


	//   ....[1]....
        /*0098*/ 	.word	0x00000540


	//   ....[2]....
        /*009c*/ 	.word	0x00000910


	//   ....[3]....
        /*00a0*/ 	.word	0x00000a50


	//   ....[4]....
        /*00a4*/ 	.word	0x00000b50


	//   ....[5]....
        /*00a8*/ 	.word	0x00000ca0


	//   ....[6]....
        /*00ac*/ 	.word	0x00000f40


	//   ....[7]....
        /*00b0*/ 	.word	0x00002c80


	//   ....[8]....
        /*00b4*/ 	.word	0x000042a0


	//   ....[9]....
        /*00b8*/ 	.word	0x00004770


	//   ....[10]....
        /*00bc*/ 	.word	0x000047a0


	//   ....[11]....
        /*00c0*/ 	.word	0x000051c0


	//   ....[12]....
        /*00c4*/ 	.word	0x000053d0


	//----- nvinfo : EIATTR_VRC_CTA_INIT_COUNT
	.align		4
.L_43:
        /*00c8*/ 	.byte	0x02, 0x4a
        /*00ca*/ 	.byte	0x80
	.zero		1


	//----- nvinfo : EIATTR_SYSCALL_OFFSETS
	.align		4
        /*00cc*/ 	.byte	0x04, 0x46
        /*00ce*/ 	.short	(.L_45 - .L_44)


	//   ....[0]....
.L_44:
        /*00d0*/ 	.word	0x00007130


	//   ....[1]....
        /*00d4*/ 	.word	0x00007270


	//   ....[2]....
        /*00d8*/ 	.word	0x00007a50


	//----- nvinfo : EIATTR_MBARRIER_INSTR_OFFSETS
	.align		4
.L_45:
        /*00dc*/ 	.byte	0x04, 0x39
        /*00de*/ 	.short	(.L_47 - .L_46)


	//   ....[0]....
.L_46:
        /*00e0*/ 	.word	0x00000670
        /*00e4*/ 	.word	0x000000ff
        /*00e8*/ 	.word	0x00000000
        /*00ec*/ 	.short	0x0100
        /*00ee*/ 	.byte	0x04
	.zero		1


	//   ....[1]....
        /*00f0*/ 	.word	0x00000680
        /*00f4*/ 	.word	0x000000ff
        /*00f8*/ 	.word	0x000000a0
        /*00fc*/ 	.short	0x0100
        /*00fe*/ 	.byte	0x04
	.zero		1


	//   ....[2]....
        /*0100*/ 	.word	0x00000690
        /*0104*/ 	.word	0x000000ff
        /*0108*/ 	.word	0x00000008
        /*010c*/ 	.short	0x0100
        /*010e*/ 	.byte	0x04
	.zero		1


	//   ....[3]....
        /*0110*/ 	.word	0x000006a0
        /*0114*/ 	.word	0x000000ff
        /*0118*/ 	.word	0x000000a8
        /*011c*/ 	.short	0x0100
        /*011e*/ 	.byte	0x04
	.zero		1


	//   ....[4]....
        /*0120*/ 	.word	0x000006b0
        /*0124*/ 	.word	0x000000ff
        /*0128*/ 	.word	0x00000010
        /*012c*/ 	.short	0x0100
        /*012e*/ 	.byte	0x04
	.zero		1


	//   ....[5]....
        /*0130*/ 	.word	0x000006c0
        /*0134*/ 	.word	0x000000ff
        /*0138*/ 	.word	0x000000b0
        /*013c*/ 	.short	0x0100
        /*013e*/ 	.byte	0x04
	.zero		1


	//   ....[6]....
        /*0140*/ 	.word	0x000006d0
        /*0144*/ 	.word	0x000000ff
        /*0148*/ 	.word	0x00000018
        /*014c*/ 	.short	0x0100
        /*014e*/ 	.byte	0x04
	.zero		1


	//   ....[7]....
        /*0150*/ 	.word	0x000006e0
        /*0154*/ 	.word	0x000000ff
        /*0158*/ 	.word	0x000000b8
        /*015c*/ 	.short	0x0100
        /*015e*/ 	.byte	0x04
	.zero		1


	//   ....[8]....
        /*0160*/ 	.word	0x000006f0
        /*0164*/ 	.word	0x000000ff
        /*0168*/ 	.word	0x00000020
        /*016c*/ 	.short	0x0100
        /*016e*/ 	.byte	0x04
	.zero		1


	//   ....[9]....
        /*0170*/ 	.word	0x00000700
        /*0174*/ 	.word	0x000000ff
        /*0178*/ 	.word	0x000000c0
        /*017c*/ 	.short	0x0100
        /*017e*/ 	.byte	0x04
	.zero		1


	//   ....[10]....
        /*0180*/ 	.word	0x00000710
        /*0184*/ 	.word	0x000000ff
        /*0188*/ 	.word	0x00000028
        /*018c*/ 	.short	0x0100
        /*018e*/ 	.byte	0x04
	.zero		1


	//   ....[11]....
        /*0190*/ 	.word	0x00000720
        /*0194*/ 	.word	0x000000ff
        /*0198*/ 	.word	0x000000c8
        /*019c*/ 	.short	0x0100
        /*019e*/ 	.byte	0x04
	.zero		1


	//   ....[12]....
        /*01a0*/ 	.word	0x00000730
        /*01a4*/ 	.word	0x000000ff
        /*01a8*/ 	.word	0x00000030
        /*01ac*/ 	.short	0x0100
        /*01ae*/ 	.byte	0x04
	.zero		1


	//   ....[13]....
        /*01b0*/ 	.word	0x00000740
        /*01b4*/ 	.word	0x000000ff
        /*01b8*/ 	.word	0x000000d0
        /*01bc*/ 	.short	0x0100
        /*01be*/ 	.byte	0x04
	.zero		1


	//   ....[14]....
        /*01c0*/ 	.word	0x00000750
        /*01c4*/ 	.word	0x000000ff
        /*01c8*/ 	.word	0x00000038
        /*01cc*/ 	.short	0x0100
        /*01ce*/ 	.byte	0x04
	.zero		1


	//   ....[15]....
        /*01d0*/ 	.word	0x00000760
        /*01d4*/ 	.word	0x000000ff
        /*01d8*/ 	.word	0x000000d8
        /*01dc*/ 	.short	0x0100
        /*01de*/ 	.byte	0x04
	.zero		1


	//   ....[16]....
        /*01e0*/ 	.word	0x00000770
        /*01e4*/ 	.word	0x000000ff
        /*01e8*/ 	.word	0x00000040
        /*01ec*/ 	.short	0x0100
        /*01ee*/ 	.byte	0x04
	.zero		1


	//   ....[17]....
        /*01f0*/ 	.word	0x00000780
        /*01f4*/ 	.word	0x000000ff
        /*01f8*/ 	.word	0x000000e0
        /*01fc*/ 	.short	0x0100
        /*01fe*/ 	.byte	0x04
	.zero		1


	//   ....[18]....
        /*0200*/ 	.word	0x00000790
        /*0204*/ 	.word	0x000000ff
        /*0208*/ 	.word	0x00000048
        /*020c*/ 	.short	0x0100
        /*020e*/ 	.byte	0x04
	.zero		1


	//   ....[19]....
        /*0210*/ 	.word	0x000007a0
        /*0214*/ 	.word	0x000000ff
        /*0218*/ 	.word	0x000000e8
        /*021c*/ 	.short	0x0100
        /*021e*/ 	.byte	0x04
	.zero		1


	//   ....[20]....
        /*0220*/ 	.word	0x000007b0
        /*0224*/ 	.word	0x000000ff
        /*0228*/ 	.word	0x00000050
        /*022c*/ 	.short	0x0100
        /*022e*/ 	.byte	0x04
	.zero		1


	//   ....[21]....
        /*0230*/ 	.word	0x000007c0
        /*0234*/ 	.word	0x000000ff
        /*0238*/ 	.word	0x000000f0
        /*023c*/ 	.short	0x0100
        /*023e*/ 	.byte	0x04
	.zero		1


	//   ....[22]....
        /*0240*/ 	.word	0x000007d0
        /*0244*/ 	.word	0x000000ff
        /*0248*/ 	.word	0x00000058
        /*024c*/ 	.short	0x0100
        /*024e*/ 	.byte	0x04
	.zero		1


	//   ....[23]....
        /*0250*/ 	.word	0x000007e0
        /*0254*/ 	.word	0x000000ff
        /*0258*/ 	.word	0x000000f8
        /*025c*/ 	.short	0x0100
        /*025e*/ 	.byte	0x04
	.zero		1


	//   ....[24]....
        /*0260*/ 	.word	0x000007f0
        /*0264*/ 	.word	0x000000ff
        /*0268*/ 	.word	0x00000060
        /*026c*/ 	.short	0x0100
        /*026e*/ 	.byte	0x04
	.zero		1


	//   ....[25]....
        /*0270*/ 	.word	0x00000800
        /*0274*/ 	.word	0x000000ff
        /*0278*/ 	.word	0x00000100
        /*027c*/ 	.short	0x0100
        /*027e*/ 	.byte	0x04
	.zero		1


	//   ....[26]....
        /*0280*/ 	.word	0x00000810
        /*0284*/ 	.word	0x000000ff
        /*0288*/ 	.word	0x00000068
        /*028c*/ 	.short	0x0100
        /*028e*/ 	.byte	0x04
	.zero		1


	//   ....[27]....
        /*0290*/ 	.word	0x00000820
        /*0294*/ 	.word	0x000000ff
        /*0298*/ 	.word	0x00000108
        /*029c*/ 	.short	0x0100
        /*029e*/ 	.byte	0x04
	.zero		1


	//   ....[28]....
        /*02a0*/ 	.word	0x00000830
        /*02a4*/ 	.word	0x000000ff
        /*02a8*/ 	.word	0x00000070
        /*02ac*/ 	.short	0x0100
        /*02ae*/ 	.byte	0x04
	.zero		1


	//   ....[29]....
        /*02b0*/ 	.word	0x00000840
        /*02b4*/ 	.word	0x000000ff
        /*02b8*/ 	.word	0x00000110
        /*02bc*/ 	.short	0x0100
        /*02be*/ 	.byte	0x04
	.zero		1


	//   ....[30]....
        /*02c0*/ 	.word	0x00000850
        /*02c4*/ 	.word	0x000000ff
        /*02c8*/ 	.word	0x00000078
        /*02cc*/ 	.short	0x0100
        /*02ce*/ 	.byte	0x04
	.zero		1


	//   ....[31]....
        /*02d0*/ 	.word	0x00000860
        /*02d4*/ 	.word	0x000000ff
        /*02d8*/ 	.word	0x00000118
        /*02dc*/ 	.short	0x0100
        /*02de*/ 	.byte	0x04
	.zero		1


	//   ....[32]....
        /*02e0*/ 	.word	0x00000870
        /*02e4*/ 	.word	0x000000ff
        /*02e8*/ 	.word	0x00000080
        /*02ec*/ 	.short	0x0100
        /*02ee*/ 	.byte	0x04
	.zero		1


	//   ....[33]....
        /*02f0*/ 	.word	0x00000880
        /*02f4*/ 	.word	0x000000ff
        /*02f8*/ 	.word	0x00000120
        /*02fc*/ 	.short	0x0100
        /*02fe*/ 	.byte	0x04
	.zero		1


	//   ....[34]....
        /*0300*/ 	.word	0x00000890
        /*0304*/ 	.word	0x000000ff
        /*0308*/ 	.word	0x00000088
        /*030c*/ 	.short	0x0100
        /*030e*/ 	.byte	0x04
	.zero		1


	//   ....[35]....
        /*0310*/ 	.word	0x000008a0
        /*0314*/ 	.word	0x000000ff
        /*0318*/ 	.word	0x00000128
        /*031c*/ 	.short	0x0100
        /*031e*/ 	.byte	0x04
	.zero		1


	//   ....[36]....
        /*0320*/ 	.word	0x000008b0
        /*0324*/ 	.word	0x000000ff
        /*0328*/ 	.word	0x00000090
        /*032c*/ 	.short	0x0100
        /*032e*/ 	.byte	0x04
	.zero		1


	//   ....[37]....
        /*0330*/ 	.word	0x000008c0
        /*0334*/ 	.word	0x000000ff
        /*0338*/ 	.word	0x00000130
        /*033c*/ 	.short	0x0100
        /*033e*/ 	.byte	0x04
	.zero		1


	//   ....[38]....
        /*0340*/ 	.word	0x000008d0
        /*0344*/ 	.word	0x000000ff
        /*0348*/ 	.word	0x00000098
        /*034c*/ 	.short	0x0100
        /*034e*/ 	.byte	0x04
	.zero		1


	//   ....[39]....
        /*0350*/ 	.word	0x000008e0
        /*0354*/ 	.word	0x000000ff
        /*0358*/ 	.word	0x00000138
        /*035c*/ 	.short	0x0100
        /*035e*/ 	.byte	0x04
	.zero		1


	//   ....[40]....
        /*0360*/ 	.word	0x00000a20
        /*0364*/ 	.word	0x000000ff
        /*0368*/ 	.word	0x00000140
        /*036c*/ 	.short	0x0100
        /*036e*/ 	.byte	0x04
	.zero		1


	//   ....[41]....
        /*0370*/ 	.word	0x00000a30
        /*0374*/ 	.word	0x000000ff
        /*0378*/ 	.word	0x00000148
        /*037c*/ 	.short	0x0100
        /*037e*/ 	.byte	0x04
	.zero		1


	//   ....[42]....
        /*0380*/ 	.word	0x00000b20
        /*0384*/ 	.word	0x000000ff
        /*0388*/ 	.word	0x00000150
        /*038c*/ 	.short	0x0100
        /*038e*/ 	.byte	0x04
	.zero		1


	//   ....[43]....
        /*0390*/ 	.word	0x00000b30
        /*0394*/ 	.word	0x000000ff
        /*0398*/ 	.word	0x00000158
        /*039c*/ 	.short	0x0100
        /*039e*/ 	.byte	0x04
	.zero		1


	//   ....[44]....
        /*03a0*/ 	.word	0x00000c70
        /*03a4*/ 	.word	0x000000ff
        /*03a8*/ 	.word	0x00000160
        /*03ac*/ 	.short	0x0100
        /*03ae*/ 	.byte	0x06
	.zero		1


	//   ....[45]....
        /*03b0*/ 	.word	0x00000c80
        /*03b4*/ 	.word	0x000000ff
        /*03b8*/ 	.word	0x00000168
        /*03bc*/ 	.short	0x0100
        /*03be*/ 	.byte	0x06
	.zero		1


	//   ....[46]....
        /*03c0*/ 	.word	0x00000dc0
        /*03c4*/ 	.word	0x000000ff
        /*03c8*/ 	.word	0x00000170
        /*03cc*/ 	.short	0x0100
        /*03ce*/ 	.byte	0x04
	.zero		1


	//   ....[47]....
        /*03d0*/ 	.word	0x00000dd0
        /*03d4*/ 	.word	0x000000ff
        /*03d8*/ 	.word	0x00000180
        /*03dc*/ 	.short	0x0100
        /*03de*/ 	.byte	0x04
	.zero		1


	//   ....[48]....
        /*03e0*/ 	.word	0x00000de0
        /*03e4*/ 	.word	0x000000ff
        /*03e8*/ 	.word	0x00000178
        /*03ec*/ 	.short	0x0100
        /*03ee*/ 	.byte	0x04
	.zero		1


	//   ....[49]....
        /*03f0*/ 	.word	0x00000df0
        /*03f4*/ 	.word	0x000000ff
        /*03f8*/ 	.word	0x00000188
        /*03fc*/ 	.short	0x0100
        /*03fe*/ 	.byte	0x04
	.zero		1


	//   ....[50]....
        /*0400*/ 	.word	0x00000ef0
        /*0404*/ 	.word	0x000000ff
        /*0408*/ 	.word	0x00000190
        /*040c*/ 	.short	0x0100
        /*040e*/ 	.byte	0x06
	.zero		1


	//   ....[51]....
        /*0410*/ 	.word	0x00001dd0
        /*0414*/ 	.word	0x000000ff
        /*0418*/ 	.word	0x000000a0
        /*041c*/ 	.short	0x010a
        /*041e*/ 	.byte	0x06
	.zero		1


	//   ....[52]....
        /*0420*/ 	.word	0x00002250
        /*0424*/ 	.word	0x000000ff
        /*0428*/ 	.word	0x000000a0
        /*042c*/ 	.short	0x010a
        /*042e*/ 	.byte	0x0b
	.zero		1


	//   ....[53]....
        /*0430*/ 	.word	0x00002400
        /*0434*/ 	.word	0x000000ff
        /*0438*/ 	.word	0x000000a0
        /*043c*/ 	.short	0x010a
        /*043e*/ 	.byte	0x08
	.zero		1


	//   ....[54]....
        /*0440*/ 	.word	0x00002680
        /*0444*/ 	.word	0x000000ff
        /*0448*/ 	.word	0x00000158
        /*044c*/ 	.short	0x0101
        /*044e*/ 	.byte	0x1e
	.zero		1


	//   ....[55]....
        /*0450*/ 	.word	0x000026b0
        /*0454*/ 	.word	0x000000ff
        /*0458*/ 	.word	0x000000a0
        /*045c*/ 	.short	0x010a
        /*045e*/ 	.byte	0x04
	.zero		1


	//   ....[56]....
        /*0460*/ 	.word	0x00002870
        /*0464*/ 	.word	0x000000ff
        /*0468*/ 	.word	0x000000a0
        /*046c*/ 	.short	0x010a
        /*046e*/ 	.byte	0x1c
	.zero		1


	//   ....[57]....
        /*0470*/ 	.word	0x00002a20
        /*0474*/ 	.word	0x000000ff
        /*0478*/ 	.word	0x000000a0
        /*047c*/ 	.short	0x010a
        /*047e*/ 	.byte	0x08
	.zero		1


	//   ....[58]....
        /*0480*/ 	.word	0x00002c90
        /*0484*/ 	.word	0x000000ff
        /*0488*/ 	.word	0x00000160
        /*048c*/ 	.short	0x010a
        /*048e*/ 	.byte	0x1e
	.zero		1


	//   ....[59]....
        /*0490*/ 	.word	0x00002d50
        /*0494*/ 	.word	0x000000ff
        /*0498*/ 	.word	0x00000000
        /*049c*/ 	.short	0x0101
        /*049e*/ 	.byte	0x04
	.zero		1


	//   ....[60]....
        /*04a0*/ 	.word	0x00003320
        /*04a4*/ 	.word	0x000000ff
        /*04a8*/ 	.word	0x00000000
        /*04ac*/ 	.short	0x010a
        /*04ae*/ 	.byte	0x04
	.zero		1


	//   ....[61]....
        /*04b0*/ 	.word	0x000033c0
        /*04b4*/ 	.word	0x000000ff
        /*04b8*/ 	.word	0x00000000
        /*04bc*/ 	.short	0x010a
        /*04be*/ 	.byte	0x05
	.zero		1


	//   ....[62]....
        /*04c0*/ 	.word	0x00003460
        /*04c4*/ 	.word	0x000000ff
        /*04c8*/ 	.word	0x00000000
        /*04cc*/ 	.short	0x010a
        /*04ce*/ 	.byte	0x05
	.zero		1


	//   ....[63]....
        /*04d0*/ 	.word	0x00003500
        /*04d4*/ 	.word	0x000000ff
        /*04d8*/ 	.word	0x00000000
        /*04dc*/ 	.short	0x010a
        /*04de*/ 	.byte	0x05
	.zero		1


	//   ....[64]....
        /*04e0*/ 	.word	0x000035a0
        /*04e4*/ 	.word	0x000000ff
        /*04e8*/ 	.word	0x00000000
        /*04ec*/ 	.short	0x010a
        /*04ee*/ 	.byte	0x05
	.zero		1


	//   ....[65]....
        /*04f0*/ 	.word	0x00003640
        /*04f4*/ 	.word	0x000000ff
        /*04f8*/ 	.word	0x00000000
        /*04fc*/ 	.short	0x010a
        /*04fe*/ 	.byte	0x05
	.zero		1


	//   ....[66]....
        /*0500*/ 	.word	0x000036e0
        /*0504*/ 	.word	0x000000ff
        /*0508*/ 	.word	0x00000000
        /*050c*/ 	.short	0x010a
        /*050e*/ 	.byte	0x05
	.zero		1


	//   ....[67]....
        /*0510*/ 	.word	0x00003780
        /*0514*/ 	.word	0x000000ff
        /*0518*/ 	.word	0x00000000
        /*051c*/ 	.short	0x010a
        /*051e*/ 	.byte	0x05
	.zero		1


	//   ....[68]....
        /*0520*/ 	.word	0x00003820
        /*0524*/ 	.word	0x000000ff
        /*0528*/ 	.word	0x00000000
        /*052c*/ 	.short	0x010a
        /*052e*/ 	.byte	0x05
	.zero		1


	//   ....[69]....
        /*0530*/ 	.word	0x000038c0
        /*0534*/ 	.word	0x000000ff
        /*0538*/ 	.word	0x00000000
        /*053c*/ 	.short	0x010a
        /*053e*/ 	.byte	0x05
	.zero		1


	//   ....[70]....
        /*0540*/ 	.word	0x00003960
        /*0544*/ 	.word	0x000000ff
        /*0548*/ 	.word	0x00000000
        /*054c*/ 	.short	0x010a
        /*054e*/ 	.byte	0x05
	.zero		1


	//   ....[71]....
        /*0550*/ 	.word	0x00003a00
        /*0554*/ 	.word	0x000000ff
        /*0558*/ 	.word	0x00000000
        /*055c*/ 	.short	0x010a
        /*055e*/ 	.byte	0x05
	.zero		1


	//   ....[72]....
        /*0560*/ 	.word	0x00003aa0
        /*0564*/ 	.word	0x000000ff
        /*0568*/ 	.word	0x00000000
        /*056c*/ 	.short	0x010a
        /*056e*/ 	.byte	0x05
	.zero		1


	//   ....[73]....
        /*0570*/ 	.word	0x00003b40
        /*0574*/ 	.word	0x000000ff
        /*0578*/ 	.word	0x00000000
        /*057c*/ 	.short	0x010a
        /*057e*/ 	.byte	0x05
	.zero		1


	//   ....[74]....
        /*0580*/ 	.word	0x00003be0
        /*0584*/ 	.word	0x000000ff
        /*0588*/ 	.word	0x00000000
        /*058c*/ 	.short	0x010a
        /*058e*/ 	.byte	0x05
	.zero		1


	//   ....[75]....
        /*0590*/ 	.word	0x00003c80
        /*0594*/ 	.word	0x000000ff
        /*0598*/ 	.word	0x00000000
        /*059c*/ 	.short	0x010a
        /*059e*/ 	.byte	0x05
	.zero		1


	//   ....[76]....
        /*05a0*/ 	.word	0x00003d20
        /*05a4*/ 	.word	0x000000ff
        /*05a8*/ 	.word	0x00000000
        /*05ac*/ 	.short	0x010a
        /*05ae*/ 	.byte	0x05
	.zero		1


	//   ....[77]....
        /*05b0*/ 	.word	0x00003dc0
        /*05b4*/ 	.word	0x000000ff
        /*05b8*/ 	.word	0x00000000
        /*05bc*/ 	.short	0x010a
        /*05be*/ 	.byte	0x05
	.zero		1


	//   ....[78]....
        /*05c0*/ 	.word	0x00003e60
        /*05c4*/ 	.word	0x000000ff
        /*05c8*/ 	.word	0x00000000
        /*05cc*/ 	.short	0x010a
        /*05ce*/ 	.byte	0x05
	.zero		1


	//   ....[79]....
        /*05d0*/ 	.word	0x00003f10
        /*05d4*/ 	.word	0x00000000
        /*05d8*/ 	.word	0x00000000
        /*05dc*/ 	.short	0x010a
        /*05de*/ 	.byte	0xff
	.zero		1


	//   ....[80]....
        /*05e0*/ 	.word	0x00004060
        /*05e4*/ 	.word	0x000000ff
        /*05e8*/ 	.word	0x00000168
        /*05ec*/ 	.short	0x010a
        /*05ee*/ 	.byte	0x04
	.zero		1


	//   ....[81]....
        /*05f0*/ 	.word	0x00004100
        /*05f4*/ 	.word	0x000000ff
        /*05f8*/ 	.word	0x00000160
        /*05fc*/ 	.short	0x010a
        /*05fe*/ 	.byte	0x04
	.zero		1


	//   ....[82]....
        /*0600*/ 	.word	0x000041a0
        /*0604*/ 	.word	0x000000ff
        /*0608*/ 	.word	0x00000000
        /*060c*/ 	.short	0x0101
        /*060e*/ 	.byte	0x05
	.zero		1


	//   ....[83]....
        /*0610*/ 	.word	0x000041e0
        /*0614*/ 	.word	0x000000ff
        /*0618*/ 	.word	0x00000168
        /*061c*/ 	.short	0x0106
        /*061e*/ 	.byte	0x04
	.zero		1


	//   ....[84]....
        /*0620*/ 	.word	0x00004220
        /*0624*/ 	.word	0x00000000
        /*0628*/ 	.word	0x00000168
        /*062c*/ 	.short	0x010a
        /*062e*/ 	.byte	0xff
	.zero		1


	//   ....[85]....
        /*0630*/ 	.word	0x00004470
        /*0634*/ 	.word	0x000000ff
        /*0638*/ 	.word	0x00000008
        /*063c*/ 	.short	0x010a
        /*063e*/ 	.byte	0x05
	.zero		1


	//   ....[86]....
        /*0640*/ 	.word	0x00004490
        /*0644*/ 	.word	0x000000ff
        /*0648*/ 	.word	0x00000008
        /*064c*/ 	.short	0x010a
        /*064e*/ 	.byte	0x05
	.zero		1


	//   ....[87]....
        /*0650*/ 	.word	0x00004620
        /*0654*/ 	.word	0x000000ff
        /*0658*/ 	.word	0x00000008
        /*065c*/ 	.short	0x010a
        /*065e*/ 	.byte	0x05
	.zero		1


	//   ....[88]....
        /*0660*/ 	.word	0x00004640
        /*0664*/ 	.word	0x000000ff
        /*0668*/ 	.word	0x00000008
        /*066c*/ 	.short	0x010a
        /*066e*/ 	.byte	0x05
	.zero		1


	//   ....[89]....
        /*0670*/ 	.word	0x00004700
        /*0674*/ 	.word	0x000000ff
        /*0678*/ 	.word	0x00000000
        /*067c*/ 	.short	0x0101
        /*067e*/ 	.byte	0x04
	.zero		1


	//   ....[90]....
        /*0680*/ 	.word	0x00004a10
        /*0684*/ 	.word	0x000000ff
        /*0688*/ 	.word	0x00000160
        /*068c*/ 	.short	0x010a
        /*068e*/ 	.byte	0x12
	.zero		1


	//   ....[91]....
        /*0690*/ 	.word	0x00004ab0
        /*0694*/ 	.word	0x000000ff
        /*0698*/ 	.word	0x00000000
        /*069c*/ 	.short	0x0101
        /*069e*/ 	.byte	0x1d
	.zero		1


	//   ....[92]....
        /*06a0*/ 	.word	0x00004af0
        /*06a4*/ 	.word	0x000000ff
        /*06a8*/ 	.word	0x00000180
        /*06ac*/ 	.short	0x010a
        /*06ae*/ 	.byte	0x17
	.zero		1


	//   ....[93]....
        /*06b0*/ 	.word	0x00004bd0
        /*06b4*/ 	.word	0x000000ff
        /*06b8*/ 	.word	0x00000000
        /*06bc*/ 	.short	0x010a
        /*06be*/ 	.byte	0x04
	.zero		1


	//   ....[94]....
        /*06c0*/ 	.word	0x00004c30
        /*06c4*/ 	.word	0x000000ff
        /*06c8*/ 	.word	0x00000000
        /*06cc*/ 	.short	0x010a
        /*06ce*/ 	.byte	0x0a
	.zero		1


	//   ....[95]....
        /*06d0*/ 	.word	0x00004d60
        /*06d4*/ 	.word	0x000000ff
        /*06d8*/ 	.word	0x00000000
        /*06dc*/ 	.short	0x010a
        /*06de*/ 	.byte	0x04
	.zero		1


	//   ....[96]....
        /*06e0*/ 	.word	0x00004fc0
        /*06e4*/ 	.word	0x000000ff
        /*06e8*/ 	.word	0x00000000
        /*06ec*/ 	.short	0x010a
        /*06ee*/ 	.byte	0x04
	.zero		1


	//   ....[97]....
        /*06f0*/ 	.word	0x00005060
        /*06f4*/ 	.word	0x00000000
        /*06f8*/ 	.word	0x00000000
        /*06fc*/ 	.short	0x010a
        /*06fe*/ 	.byte	0xff
	.zero		1


	//   ....[98]....
        /*0700*/ 	.word	0x000050a0
        /*0704*/ 	.word	0x00000000
        /*0708*/ 	.word	0x00000000
        /*070c*/ 	.short	0x010a
        /*070e*/ 	.byte	0xff
	.zero		1


	//   ....[99]....
        /*0710*/ 	.word	0x00005110
        /*0714*/ 	.word	0x000000ff
        /*0718*/ 	.word	0x00000000
        /*071c*/ 	.short	0x0101
        /*071e*/ 	.byte	0x04
	.zero		1


	//   ....[100]....
        /*0720*/ 	.word	0x00005150
        /*0724*/ 	.word	0x000000ff
        /*0728*/ 	.word	0x00000190
        /*072c*/ 	.short	0x010a
        /*072e*/ 	.byte	0x12
	.zero		1


	//   ....[101]....
        /*0730*/ 	.word	0x000051b0
        /*0734*/ 	.word	0x000000ff
        /*0738*/ 	.word	0x00000000
        /*073c*/ 	.short	0x0101
        /*073e*/ 	.byte	0x04
	.zero		1


	//   ....[102]....
        /*0740*/ 	.word	0x00005910
        /*0744*/ 	.word	0x000000ff
        /*0748*/ 	.word	0x00000160
        /*074c*/ 	.short	0x010a
        /*074e*/ 	.byte	0x13
	.zero		1


	//   ....[103]....
        /*0750*/ 	.word	0x000059b0
        /*0754*/ 	.word	0x000000ff
        /*0758*/ 	.word	0x00000000
        /*075c*/ 	.short	0x0101
        /*075e*/ 	.byte	0x30
	.zero		1


	//   ....[104]....
        /*0760*/ 	.word	0x00005ef0
        /*0764*/ 	.word	0x000000ff
        /*0768*/ 	.word	0x00000158
        /*076c*/ 	.short	0x010a
        /*076e*/ 	.byte	0x13
	.zero		1


	//   ....[105]....
        /*0770*/ 	.word	0x00006080
        /*0774*/ 	.word	0x000000ff
        /*0778*/ 	.word	0x00000148
        /*077c*/ 	.short	0x010a
        /*077e*/ 	.byte	0x13
	.zero		1


	//   ....[106]....
        /*0780*/ 	.word	0x000065d0
        /*0784*/ 	.word	0x000000ff
        /*0788*/ 	.word	0x00000140
        /*078c*/ 	.short	0x010b
        /*078e*/ 	.byte	0x13
	.zero		1


	//   ....[107]....
        /*0790*/ 	.word	0x00006600
        /*0794*/ 	.word	0x000000ff
        /*0798*/ 	.word	0x00000000
        /*079c*/ 	.short	0x0101
        /*079e*/ 	.byte	0x33
	.zero		1


	//   ....[108]....
        /*07a0*/ 	.word	0x00006690
        /*07a4*/ 	.word	0x00000000
        /*07a8*/ 	.word	0x00000148
        /*07ac*/ 	.short	0x010a
        /*07ae*/ 	.byte	0xff
	.zero		1


	//   ....[109]....
        /*07b0*/ 	.word	0x000069f0
        /*07b4*/ 	.word	0x000000ff
        /*07b8*/ 	.word	0x00000160
        /*07bc*/ 	.short	0x010a
        /*07be*/ 	.byte	0x2c
	.zero		1


	//   ....[110]....
        /*07c0*/ 	.word	0x00006ac0
        /*07c4*/ 	.word	0x000000ff
        /*07c8*/ 	.word	0x00000000
        /*07cc*/ 	.short	0x0101
        /*07ce*/ 	.byte	0x04
	.zero		1


	//   ....[111]....
        /*07d0*/ 	.word	0x00007610
        /*07d4*/ 	.word	0x000000ff
        /*07d8*/ 	.word	0x00000140
        /*07dc*/ 	.short	0x010a
        /*07de*/ 	.byte	0x2c
	.zero		1


	//   ....[112]....
        /*07e0*/ 	.word	0x00007630
        /*07e4*/ 	.word	0x00000097
        /*07e8*/ 	.word	0x00000170
        /*07ec*/ 	.short	0x010a
        /*07ee*/ 	.byte	0xff
	.zero		1


	//   ....[113]....
        /*07f0*/ 	.word	0x000077c0
        /*07f4*/ 	.word	0x000000ff
        /*07f8*/ 	.word	0x00000140
        /*07fc*/ 	.short	0x010a
        /*07fe*/ 	.byte	0x2c
	.zero		1


	//   ....[114]....
        /*0800*/ 	.word	0x000078d0
        /*0804*/ 	.word	0x000000ff
        /*0808*/ 	.word	0x00000000
        /*080c*/ 	.short	0x0101
        /*080e*/ 	.byte	0x04
	.zero		1


	//   ....[115]....
        /*0810*/ 	.word	0x00007930
        /*0814*/ 	.word	0x00000097
        /*0818*/ 	.word	0x00000170
        /*081c*/ 	.short	0x010a
        /*081e*/ 	.byte	0xff
	.zero		1


	//   ....[116]....
        /*0820*/ 	.word	0x00007f20
        /*0824*/ 	.word	0x00000097
        /*0828*/ 	.word	0x00000000
        /*082c*/ 	.short	0x0101
        /*082e*/ 	.byte	0xff
	.zero		1


	//   ....[117]....
        /*0830*/ 	.word	0x00009370
        /*0834*/ 	.word	0x00000000
        /*0838*/ 	.word	0x000000a0
        /*083c*/ 	.short	0x010a
        /*083e*/ 	.byte	0xff
	.zero		1


	//   ....[118]....
        /*0840*/ 	.word	0x000093d0
        /*0844*/ 	.word	0x00000000
        /*0848*/ 	.word	0x000000a0
        /*084c*/ 	.short	0x010a
        /*084e*/ 	.byte	0xff
	.zero		1


	//   ....[119]....
        /*0850*/ 	.word	0x00009430
        /*0854*/ 	.word	0x00000000
        /*0858*/ 	.word	0x00000160
        /*085c*/ 	.short	0x010a
        /*085e*/ 	.byte	0xff
	.zero		1


	//   ....[120]....
        /*0860*/ 	.word	0x00009490
        /*0864*/ 	.word	0x00000000
        /*0868*/ 	.word	0x00000000
        /*086c*/ 	.short	0x010a
        /*086e*/ 	.byte	0xff
	.zero		1


	//   ....[121]....
        /*0870*/ 	.word	0x000094f0
        /*0874*/ 	.word	0x00000000
        /*0878*/ 	.word	0x00000000
        /*087c*/ 	.short	0x010a
        /*087e*/ 	.byte	0xff
	.zero		1


	//   ....[122]....
        /*0880*/ 	.word	0x00009550
        /*0884*/ 	.word	0x00000000
        /*0888*/ 	.word	0x00000000
        /*088c*/ 	.short	0x010a
        /*088e*/ 	.byte	0xff
	.zero		1


	//   ....[123]....
        /*0890*/ 	.word	0x000095b0
        /*0894*/ 	.word	0x00000000
        /*0898*/ 	.word	0x00000000
        /*089c*/ 	.short	0x010a
        /*089e*/ 	.byte	0xff
	.zero		1


	//   ....[124]....
        /*08a0*/ 	.word	0x00009610
        /*08a4*/ 	.word	0x00000000
        /*08a8*/ 	.word	0x00000000
        /*08ac*/ 	.short	0x010a
        /*08ae*/ 	.byte	0xff
	.zero		1


	//   ....[125]....
        /*08b0*/ 	.word	0x00009670
        /*08b4*/ 	.word	0x00000000
        /*08b8*/ 	.word	0x00000000
        /*08bc*/ 	.short	0x010a
        /*08be*/ 	.byte	0xff
	.zero		1


	//   ....[126]....
        /*08c0*/ 	.word	0x000096d0
        /*08c4*/ 	.word	0x00000000
        /*08c8*/ 	.word	0x00000000
        /*08cc*/ 	.short	0x010a
        /*08ce*/ 	.byte	0xff
	.zero		1


	//   ....[127]....
        /*08d0*/ 	.word	0x00009730
        /*08d4*/ 	.word	0x00000000
        /*08d8*/ 	.word	0x00000000
        /*08dc*/ 	.short	0x010a
        /*08de*/ 	.byte	0xff
	.zero		1


	//   ....[128]....
        /*08e0*/ 	.word	0x00009790
        /*08e4*/ 	.word	0x00000000
        /*08e8*/ 	.word	0x00000000
        /*08ec*/ 	.short	0x010a
        /*08ee*/ 	.byte	0xff
	.zero		1


	//   ....[129]....
        /*08f0*/ 	.word	0x000097f0
        /*08f4*/ 	.word	0x00000000
        /*08f8*/ 	.word	0x00000000
        /*08fc*/ 	.short	0x010a
        /*08fe*/ 	.byte	0xff
	.zero		1


	//   ....[130]....
        /*0900*/ 	.word	0x00009850
        /*0904*/ 	.word	0x00000000
        /*0908*/ 	.word	0x00000000
        /*090c*/ 	.short	0x010a
        /*090e*/ 	.byte	0xff
	.zero		1


	//   ....[131]....
        /*0910*/ 	.word	0x000098b0
        /*0914*/ 	.word	0x00000000
        /*0918*/ 	.word	0x00000000
        /*091c*/ 	.short	0x010a
        /*091e*/ 	.byte	0xff
	.zero		1


	//   ....[132]....
        /*0920*/ 	.word	0x00009910
        /*0924*/ 	.word	0x00000000
        /*0928*/ 	.word	0x00000000
        /*092c*/ 	.short	0x010a
        /*092e*/ 	.byte	0xff
	.zero		1


	//   ....[133]....
        /*0930*/ 	.word	0x00009970
        /*0934*/ 	.word	0x00000000
        /*0938*/ 	.word	0x00000000
        /*093c*/ 	.short	0x010a
        /*093e*/ 	.byte	0xff
	.zero		1


	//   ....[134]....
        /*0940*/ 	.word	0x000099d0
        /*0944*/ 	.word	0x00000000
        /*0948*/ 	.word	0x00000000
        /*094c*/ 	.short	0x010a
        /*094e*/ 	.byte	0xff
	.zero		1


	//   ....[135]....
        /*0950*/ 	.word	0x00009a30
        /*0954*/ 	.word	0x00000000
        /*0958*/ 	.word	0x00000000
        /*095c*/ 	.short	0x010a
        /*095e*/ 	.byte	0xff
	.zero		1


	//   ....[136]....
        /*0960*/ 	.word	0x00009a90
        /*0964*/ 	.word	0x00000000
        /*0968*/ 	.word	0x00000000
        /*096c*/ 	.short	0x010a
        /*096e*/ 	.byte	0xff
	.zero		1


	//   ....[137]....
        /*0970*/ 	.word	0x00009af0
        /*0974*/ 	.word	0x00000000
        /*0978*/ 	.word	0x00000000
        /*097c*/ 	.short	0x010a
        /*097e*/ 	.byte	0xff
	.zero		1


	//   ....[138]....
        /*0980*/ 	.word	0x00009b50
        /*0984*/ 	.word	0x00000000
        /*0988*/ 	.word	0x00000000
        /*098c*/ 	.short	0x010a
        /*098e*/ 	.byte	0xff
	.zero		1


	//   ....[139]....
        /*0990*/ 	.word	0x00009bb0
        /*0994*/ 	.word	0x00000004
        /*0998*/ 	.word	0x00000168
        /*099c*/ 	.short	0x010a
        /*099e*/ 	.byte	0xff
	.zero		1


	//   ....[140]....
        /*09a0*/ 	.word	0x00009c10
        /*09a4*/ 	.word	0x00000004
        /*09a8*/ 	.word	0x00000160
        /*09ac*/ 	.short	0x010a
        /*09ae*/ 	.byte	0xff
	.zero		1


	//   ....[141]....
        /*09b0*/ 	.word	0x00009c70
        /*09b4*/ 	.word	0x00000005
        /*09b8*/ 	.word	0x00000008
        /*09bc*/ 	.short	0x010a
        /*09be*/ 	.byte	0xff
	.zero		1


	//   ....[142]....
        /*09c0*/ 	.word	0x00009d60
        /*09c4*/ 	.word	0x00000003
        /*09c8*/ 	.word	0x00000008
        /*09cc*/ 	.short	0x010a
        /*09ce*/ 	.byte	0xff
	.zero		1


	//   ....[143]....
        /*09d0*/ 	.word	0x00009dc0
        /*09d4*/ 	.word	0x00000004
        /*09d8*/ 	.word	0x00000160
        /*09dc*/ 	.short	0x010a
        /*09de*/ 	.byte	0xff
	.zero		1


	//   ....[144]....
        /*09e0*/ 	.word	0x00009e20
        /*09e4*/ 	.word	0x00000004
        /*09e8*/ 	.word	0x00000180
        /*09ec*/ 	.short	0x010a
        /*09ee*/ 	.byte	0xff
	.zero		1


	//   ....[145]....
        /*09f0*/ 	.word	0x00009e80
        /*09f4*/ 	.word	0x00000004
        /*09f8*/ 	.word	0x00000000
        /*09fc*/ 	.short	0x010a
        /*09fe*/ 	.byte	0xff
	.zero		1


	//   ....[146]....
        /*0a00*/ 	.word	0x00009ee0
        /*0a04*/ 	.word	0x00000000
        /*0a08*/ 	.word	0x00000000
        /*0a0c*/ 	.short	0x010a
        /*0a0e*/ 	.byte	0xff
	.zero		1


	//   ....[147]....
        /*0a10*/ 	.word	0x00009f40
        /*0a14*/ 	.word	0x00000000
        /*0a18*/ 	.word	0x00000190
        /*0a1c*/ 	.short	0x010a
        /*0a1e*/ 	.byte	0xff
	.zero		1


	//   ....[148]....
        /*0a20*/ 	.word	0x00009fa0
        /*0a24*/ 	.word	0x00000000
        /*0a28*/ 	.word	0x00000160
        /*0a2c*/ 	.short	0x010a
        /*0a2e*/ 	.byte	0xff
	.zero		1


	//   ....[149]....
        /*0a30*/ 	.word	0x0000a000
        /*0a34*/ 	.word	0x00000000
        /*0a38*/ 	.word	0x00000158
        /*0a3c*/ 	.short	0x010a
        /*0a3e*/ 	.byte	0xff
	.zero		1


	//   ....[150]....
        /*0a40*/ 	.word	0x0000a060
        /*0a44*/ 	.word	0x00000000
        /*0a48*/ 	.word	0x00000148
        /*0a4c*/ 	.short	0x010a
        /*0a4e*/ 	.byte	0xff
	.zero		1


	//   ....[151]....
        /*0a50*/ 	.word	0x0000a0c0
        /*0a54*/ 	.word	0x00000000
        /*0a58*/ 	.word	0x00000160
        /*0a5c*/ 	.short	0x010a
        /*0a5e*/ 	.byte	0xff
	.zero		1


	//   ....[152]....
        /*0a60*/ 	.word	0x0000a120
        /*0a64*/ 	.word	0x00000003
        /*0a68*/ 	.word	0x00000140
        /*0a6c*/ 	.short	0x010a
        /*0a6e*/ 	.byte	0xff
	.zero		1


	//   ....[153]....
        /*0a70*/ 	.word	0x0000a170
        /*0a74*/ 	.word	0x00000097
        /*0a78*/ 	.word	0x00000170
        /*0a7c*/ 	.short	0x010a
        /*0a7e*/ 	.byte	0xff
	.zero		1


	//----- nvinfo : EIATTR_NUM_MBARRIERS
	.align		4
.L_47:
        /*0a80*/ 	.byte	0x03, 0x38
        /*0a82*/ 	.short	0x0033


	//----- nvinfo : EIATTR_EXIT_INSTR_OFFSETS
	.align		4
        /*0a84*/ 	.byte	0x04, 0x1c
        /*0a86*/ 	.short	(.L_49 - .L_48)


	//   ....[0]....
.L_48:
        /*0a88*/ 	.word	0x00003f40


	//   ....[1]....
        /*0a8c*/ 	.word	0x000041f0


	//   ....[2]....
        /*0a90*/ 	.word	0x00004250


	//   ....[3]....
        /*0a94*/ 	.word	0x000053e0


	//   ....[4]....
        /*0a98*/ 	.word	0x000066c0


	//   ....[5]....
        /*0a9c*/ 	.word	0x00006700


	//   ....[6]....
        /*0aa0*/ 	.word	0x00009350


	//----- nvinfo : EIATTR_MAX_THREADS
	.align		4
.L_49:
        /*0aa4*/ 	.byte	0x04, 0x05
        /*0aa6*/ 	.short	(.L_51 - .L_50)
.L_50:
        /*0aa8*/ 	.word	0x00000100
        /*0aac*/ 	.word	0x00000001
        /*0ab0*/ 	.word	0x00000001


	//----- nvinfo : EIATTR_CRS_STACK_SIZE
	.align		4
.L_51:
        /*0ab4*/ 	.byte	0x04, 0x1e
        /*0ab6*/ 	.short	(.L_53 - .L_52)
.L_52:
        /*0ab8*/ 	.word	0x00000000


	//----- nvinfo : EIATTR_CBANK_PARAM_SIZE
	.align		4
.L_53:
        /*0abc*/ 	.byte	0x03, 0x19
        /*0abe*/ 	.short	0x0900


	//----- nvinfo : EIATTR_PARAM_CBANK
	.align		4
        /*0ac0*/ 	.byte	0x04, 0x0a
        /*0ac2*/ 	.short	(.L_55 - .L_54)
	.align		4
.L_54:
        /*0ac4*/ 	.word	index@(.nv.constant0._ZN7cutlass13device_kernelINS_4conv6kernel13ConvUniversalINS1_16ConvProblemShapeILNS1_8OperatorE2ELi3EEENS1_10collective14CollectiveConvINS1_47MainloopSm100TmaUmmaWarpSpecializedImplicitGemmILS5_2ELi20ELi3ELi1ELi2EN4cute5tupleIJNSA_1CILi2EEENSC_ILi1EEESE_EEEEENSB_IJNSC_ILi256EEENSB_IJNSC_ILi64EEEEEESJ_EEENS_12float_e4m3_tESL_NSA_8TiledMMAINSA_8MMA_AtomIJNSA_10MMA_TraitsINSA_25SM100_MMA_F8F6F4_2x1SM_SSEJSL_SL_fSH_SI_NSA_17integral_constantINSA_4UMMA5MajorELSS_1EEEST_NSQ_INSR_7ScaleInELSU_0EEESV_EEEEEENSA_6LayoutINSB_IJSE_SE_SE_EEENSB_IJNSC_ILi0EEES10_S10_EEEEENSB_IJNSA_10UnderscoreES13_S13_EEEEENS7_6detail27Sm100ImplicitGemmTileTraitsINSA_18SM100_TMA_2SM_LOADENSA_14ComposedLayoutINSA_7SwizzleILi3ELi4ELi3EEENSA_18smem_ptr_flag_bitsILi8EEENSY_INSB_IJNSC_ILi128EEENSC_ILi8EEEEEENSB_IJSE_S1E_EEEEEEEvEENS17_INSA_25SM100_TMA_2SM_LOAD_IM2COLENS19_INS1A_ILi1ELi4ELi3EEES1D_NSY_INSB_IJNSC_ILi32EEES1F_EEENSB_IJSE_S1N_EEEEEEEvEEEENS_8epilogue10collective18CollectiveEpilogueINS1U_23Sm100TmaWarpSpecializedILi1ELi1ELi64ELb0ELb0EEEJNSB_IJS1E_SJ_SJ_EEENSB_IJNSY_IS1E_SE_EENSY_ISI_SE_EEEEESL_NSB_IJlNSB_IJSE_lllEEES10_EEESL_S24_NS1U_6fusion15FusionCallbacksIS1Y_NS25_17LinearCombinationISL_fSL_fLNS_15FloatRoundStyleE2EEES1Z_S22_JEEENSA_5SM1004TMEM4LOAD26SM100_TMEM_LOAD_32dp32b64xENSA_13SM90_TMA_LOADENS19_INS1A_ILi2ELi4ELi3EEES1D_NSY_INSB_IJS1F_SI_EEENSB_IJSI_SE_EEEEEEENSA_39AutoVectorizingCopyWithAssumedAlignmentILi128EEENSA_14SM90_TMA_STOREES2K_S2M_S2M_EEEvvEEEEvNT_6ParamsE)
        /*0ac8*/ 	.short	0x0380
        /*0aca*/ 	.short	0x0900


	//----- nvinfo : EIATTR_SW_WAR
	.align		4
.L_55:
        /*0acc*/ 	.byte	0x04, 0x36
        /*0ace*/ 	.short	(.L_57 - .L_56)
.L_56:
        /*0ad0*/ 	.word	0x00000008
.L_57:


//--------------------- .nv.callgraph             --------------------------
	.section	.nv.callgraph,"",@"SHT_CUDA_CALLGRAPH"
	.align	4
	.sectionentsize	8
	.align		4
        /*0000*/ 	.word	0x00000000
	.align		4
        /*0004*/ 	.word	0xffffffff
	.align		4
        /*0008*/ 	.word	index@(_ZN7cutlass13device_kernelINS_4conv6kernel13ConvUniversalINS1_16ConvProblemShapeILNS1_8OperatorE2ELi3EEENS1_10collective14CollectiveConvINS1_47MainloopSm100TmaUmmaWarpSpecializedImplicitGemmILS5_2ELi20ELi3ELi1ELi2EN4cute5tupleIJNSA_1CILi2EEENSC_ILi1EEESE_EEEEENSB_IJNSC_ILi256EEENSB_IJNSC_ILi64EEEEEESJ_EEENS_12float_e4m3_tESL_NSA_8TiledMMAINSA_8MMA_AtomIJNSA_10MMA_TraitsINSA_25SM100_MMA_F8F6F4_2x1SM_SSEJSL_SL_fSH_SI_NSA_17integral_constantINSA_4UMMA5MajorELSS_1EEEST_NSQ_INSR_7ScaleInELSU_0EEESV_EEEEEENSA_6LayoutINSB_IJSE_SE_SE_EEENSB_IJNSC_ILi0EEES10_S10_EEEEENSB_IJNSA_10UnderscoreES13_S13_EEEEENS7_6detail27Sm100ImplicitGemmTileTraitsINSA_18SM100_TMA_2SM_LOADENSA_14ComposedLayoutINSA_7SwizzleILi3ELi4ELi3EEENSA_18smem_ptr_flag_bitsILi8EEENSY_INSB_IJNSC_ILi128EEENSC_ILi8EEEEEENSB_IJSE_S1E_EEEEEEEvEENS17_INSA_25SM100_TMA_2SM_LOAD_IM2COLENS19_INS1A_ILi1ELi4ELi3EEES1D_NSY_INSB_IJNSC_ILi32EEES1F_EEENSB_IJSE_S1N_EEEEEEEvEEEENS_8epilogue10collective18CollectiveEpilogueINS1U_23Sm100TmaWarpSpecializedILi1ELi1ELi64ELb0ELb0EEEJNSB_IJS1E_SJ_SJ_EEENSB_IJNSY_IS1E_SE_EENSY_ISI_SE_EEEEESL_NSB_IJlNSB_IJSE_lllEEES10_EEESL_S24_NS1U_6fusion15FusionCallbacksIS1Y_NS25_17LinearCombinationISL_fSL_fLNS_15FloatRoundStyleE2EEES1Z_S22_JEEENSA_5SM1004TMEM4LOAD26SM100_TMEM_LOAD_32dp32b64xENSA_13SM90_TMA_LOADENS19_INS1A_ILi2ELi4ELi3EEES1D_NSY_INSB_IJS1F_SI_EEENSB_IJSI_SE_EEEEEEENSA_39AutoVectorizingCopyWithAssumedAlignmentILi128EEENSA_14SM90_TMA_STOREES2K_S2M_S2M_EEEvvEEEEvNT_6ParamsE)
	.align		4
        /*000c*/ 	.word	index@(__assertfail)
	.align		4
        /*0010*/ 	.word	0x00000000
	.align		4
        /*0014*/ 	.word	0xfffffffe
	.align		4
        /*0018*/ 	.word	0x00000000
	.align		4
        /*001c*/ 	.word	0xfffffffd
	.align		4
        /*0020*/ 	.word	0x00000000
	.align		4
        /*0024*/ 	.word	0xfffffffc


//--------------------- .nv.constant4             --------------------------
	.section	.nv.constant4,"a",@progbits
	.align	8
	.align		8
.nv.constant4:
        /*0000*/ 	.dword	__assertfail
	.align		8
        /*0008*/ 	.dword	__unnamed_1
	.align		8
        /*0010*/ 	.dword	__unnamed_2
	.align		8
        /*0018*/ 	.dword	_ZN39_INTERNAL_af81acd3_4_k_cu_1047c41a_32334cuda3std3__45__cpo5beginE
	.align		8
        /*0020*/ 	.dword	_ZN39_INTERNAL_af81acd3_4_k_cu_1047c41a_32334cuda3std3__45__cpo3endE
	.align		8
        /*0028*/ 	.dword	_ZN39_INTERNAL_af81acd3_4_k_cu_1047c41a_32334cuda3std3__45__cpo6cbeginE
	.align		8
        /*0030*/ 	.dword	_ZN39_INTERNAL_af81acd3_4_k_cu_1047c41a_32334cuda3std3__45__cpo4cendE
	.align		8
        /*0038*/ 	.dword	_ZN39_INTERNAL_af81acd3_4_k_cu_1047c41a_32334cuda3std3__441_GLOBAL__N__af81acd3_4_k_cu_1047c41a_32336ignoreE
	.align		8
        /*0040*/ 	.dword	_ZN39_INTERNAL_af81acd3_4_k_cu_1047c41a_32334cuda3std3__419piecewise_constructE
	.align		8
        /*0048*/ 	.dword	_ZN39_INTERNAL_af81acd3_4_k_cu_1047c41a_32334cuda3std3__48in_placeE
	.align		8
        /*0050*/ 	.dword	_ZN39_INTERNAL_af81acd3_4_k_cu_1047c41a_32334cuda3std6ranges3__45__cpo4swapE
	.align		8
        /*0058*/ 	.dword	_ZN39_INTERNAL_af81acd3_4_k_cu_1047c41a_32334cuda3std6ranges3__45__cpo9iter_moveE
	.align		8
        /*0060*/ 	.dword	_ZN39_INTERNAL_af81acd3_4_k_cu_1047c41a_32334cute7productE
	.align		8
        /*0068*/ 	.dword	_ZN39_INTERNAL_af81acd3_4_k_cu_1047c41a_32334cute1_E
	.align		8
        /*0070*/ 	.dword	$str$27
	.align		8
        /*0078*/ 	.dword	$str$28
	.align		8
        /*0080*/ 	.dword	$str$29
	.align		8
        /*0088*/ 	.dword	$str$30


//--------------------- .text._ZN7cutlass13device_kernelINS_4conv6kernel13ConvUniversalINS1_16ConvProblemShapeILNS1_8OperatorE2ELi3EEENS1_10collective14CollectiveConvINS1_47MainloopSm100TmaUmmaWarpSpecializedImplicitGemmILS5_2ELi20ELi3ELi1ELi2EN4cute5tupleIJNSA_1CILi2EEENSC_ILi1EEESE_EEEEENSB_IJNSC_ILi256EEENSB_IJNSC_ILi64EEEEEESJ_EEENS_12float_e4m3_tESL_NSA_8TiledMMAINSA_8MMA_AtomIJNSA_10MMA_TraitsINSA_25SM100_MMA_F8F6F4_2x1SM_SSEJSL_SL_fSH_SI_NSA_17integral_constantINSA_4UMMA5MajorELSS_1EEEST_NSQ_INSR_7ScaleInELSU_0EEESV_EEEEEENSA_6LayoutINSB_IJSE_SE_SE_EEENSB_IJNSC_ILi0EEES10_S10_EEEEENSB_IJNSA_10UnderscoreES13_S13_EEEEENS7_6detail27Sm100ImplicitGemmTileTraitsINSA_18SM100_TMA_2SM_LOADENSA_14ComposedLayoutINSA_7SwizzleILi3ELi4ELi3EEENSA_18smem_ptr_flag_bitsILi8EEENSY_INSB_IJNSC_ILi128EEENSC_ILi8EEEEEENSB_IJSE_S1E_EEEEEEEvEENS17_INSA_25SM100_TMA_2SM_LOAD_IM2COLENS19_INS1A_ILi1ELi4ELi3EEES1D_NSY_INSB_IJNSC_ILi32EEES1F_EEENSB_IJSE_S1N_EEEEEEEvEEEENS_8epilogue10collective18CollectiveEpilogueINS1U_23Sm100TmaWarpSpecializedILi1ELi1ELi64ELb0ELb0EEEJNSB_IJS1E_SJ_SJ_EEENSB_IJNSY_IS1E_SE_EENSY_ISI_SE_EEEEESL_NSB_IJlNSB_IJSE_lllEEES10_EEESL_S24_NS1U_6fusion15FusionCallbacksIS1Y_NS25_17LinearCombinationISL_fSL_fLNS_15FloatRoundStyleE2EEES1Z_S22_JEEENSA_5SM1004TMEM4LOAD26SM100_TMEM_LOAD_32dp32b64xENSA_13SM90_TMA_LOADENS19_INS1A_ILi2ELi4ELi3EEES1D_NSY_INSB_IJS1F_SI_EEENSB_IJSI_SE_EEEEEEENSA_39AutoVectorizingCopyWithAssumedAlignmentILi128EEENSA_14SM90_TMA_STOREES2K_S2M_S2M_EEEvvEEEEvNT_6ParamsE --------------------------
	.section	.text._ZN7cutlass13device_kernelINS_4conv6kernel13ConvUniversalINS1_16ConvProblemShapeILNS1_8OperatorE2ELi3EEENS1_10collective14CollectiveConvINS1_47MainloopSm100TmaUmmaWarpSpecializedImplicitGemmILS5_2ELi20ELi3ELi1ELi2EN4cute5tupleIJNSA_1CILi2EEENSC_ILi1EEESE_EEEEENSB_IJNSC_ILi256EEENSB_IJNSC_ILi64EEEEEESJ_EEENS_12float_e4m3_tESL_NSA_8TiledMMAINSA_8MMA_AtomIJNSA_10MMA_TraitsINSA_25SM100_MMA_F8F6F4_2x1SM_SSEJSL_SL_fSH_SI_NSA_17integral_constantINSA_4UMMA5MajorELSS_1EEEST_NSQ_INSR_7ScaleInELSU_0EEESV_EEEEEENSA_6LayoutINSB_IJSE_SE_SE_EEENSB_IJNSC_ILi0EEES10_S10_EEEEENSB_IJNSA_10UnderscoreES13_S13_EEEEENS7_6detail27Sm100ImplicitGemmTileTraitsINSA_18SM100_TMA_2SM_LOADENSA_14ComposedLayoutINSA_7SwizzleILi3ELi4ELi3EEENSA_18smem_ptr_flag_bitsILi8EEENSY_INSB_IJNSC_ILi128EEENSC_ILi8EEEEEENSB_IJSE_S1E_EEEEEEEvEENS17_INSA_25SM100_TMA_2SM_LOAD_IM2COLENS19_INS1A_ILi1ELi4ELi3EEES1D_NSY_INSB_IJNSC_ILi32EEES1F_EEENSB_IJSE_S1N_EEEEEEEvEEEENS_8epilogue10collective18CollectiveEpilogueINS1U_23Sm100TmaWarpSpecializedILi1ELi1ELi64ELb0ELb0EEEJNSB_IJS1E_SJ_SJ_EEENSB_IJNSY_IS1E_SE_EENSY_ISI_SE_EEEEESL_NSB_IJlNSB_IJSE_lllEEES10_EEESL_S24_NS1U_6fusion15FusionCallbacksIS1Y_NS25_17LinearCombinationISL_fSL_fLNS_15FloatRoundStyleE2EEES1Z_S22_JEEENSA_5SM1004TMEM4LOAD26SM100_TMEM_LOAD_32dp32b64xENSA_13SM90_TMA_LOADENS19_INS1A_ILi2ELi4ELi3EEES1D_NSY_INSB_IJS1F_SI_EEENSB_IJSI_SE_EEEEEEENSA_39AutoVectorizingCopyWithAssumedAlignmentILi128EEENSA_14SM90_TMA_STOREES2K_S2M_S2M_EEEvvEEEEvNT_6ParamsE,"ax",@progbits
	.align	128
.text._ZN7cutlass13device_kernelINS_4conv6kernel13ConvUniversalINS1_16ConvProblemShapeILNS1_8OperatorE2ELi3EEENS1_10collective14CollectiveConvINS1_47MainloopSm100TmaUmmaWarpSpecializedImplicitGemmILS5_2ELi20ELi3ELi1ELi2EN4cute5tupleIJNSA_1CILi2EEENSC_ILi1EEESE_EEEEENSB_IJNSC_ILi256EEENSB_IJNSC_ILi64EEEEEESJ_EEENS_12float_e4m3_tESL_NSA_8TiledMMAINSA_8MMA_AtomIJNSA_10MMA_TraitsINSA_25SM100_MMA_F8F6F4_2x1SM_SSEJSL_SL_fSH_SI_NSA_17integral_constantINSA_4UMMA5MajorELSS_1EEEST_NSQ_INSR_7ScaleInELSU_0EEESV_EEEEEENSA_6LayoutINSB_IJSE_SE_SE_EEENSB_IJNSC_ILi0EEES10_S10_EEEEENSB_IJNSA_10UnderscoreES13_S13_EEEEENS7_6detail27Sm100ImplicitGemmTileTraitsINSA_18SM100_TMA_2SM_LOADENSA_14ComposedLayoutINSA_7SwizzleILi3ELi4ELi3EEENSA_18smem_ptr_flag_bitsILi8EEENSY_INSB_IJNSC_ILi128EEENSC_ILi8EEEEEENSB_IJSE_S1E_EEEEEEEvEENS17_INSA_25SM100_TMA_2SM_LOAD_IM2COLENS19_INS1A_ILi1ELi4ELi3EEES1D_NSY_INSB_IJNSC_ILi32EEES1F_EEENSB_IJSE_S1N_EEEEEEEvEEEENS_8epilogue10collective18CollectiveEpilogueINS1U_23Sm100TmaWarpSpecializedILi1ELi1ELi64ELb0ELb0EEEJNSB_IJS1E_SJ_SJ_EEENSB_IJNSY_IS1E_SE_EENSY_ISI_SE_EEEEESL_NSB_IJlNSB_IJSE_lllEEES10_EEESL_S24_NS1U_6fusion15FusionCallbacksIS1Y_NS25_17LinearCombinationISL_fSL_fLNS_15FloatRoundStyleE2EEES1Z_S22_JEEENSA_5SM1004TMEM4LOAD26SM100_TMEM_LOAD_32dp32b64xENSA_13SM90_TMA_LOADENS19_INS1A_ILi2ELi4ELi3EEES1D_NSY_INSB_IJS1F_SI_EEENSB_IJSI_SE_EEEEEEENSA_39AutoVectorizingCopyWithAssumedAlignmentILi128EEENSA_14SM90_TMA_STOREES2K_S2M_S2M_EEEvvEEEEvNT_6ParamsE:
        .type           _ZN7cutlass13device_kernelINS_4conv6kernel13ConvUniversalINS1_16ConvProblemShapeILNS1_8OperatorE2ELi3EEENS1_10collective14CollectiveConvINS1_47MainloopSm100TmaUmmaWarpSpecializedImplicitGemmILS5_2ELi20ELi3ELi1ELi2EN4cute5tupleIJNSA_1CILi2EEENSC_ILi1EEESE_EEEEENSB_IJNSC_ILi256EEENSB_IJNSC_ILi64EEEEEESJ_EEENS_12float_e4m3_tESL_NSA_8TiledMMAINSA_8MMA_AtomIJNSA_10MMA_TraitsINSA_25SM100_MMA_F8F6F4_2x1SM_SSEJSL_SL_fSH_SI_NSA_17integral_constantINSA_4UMMA5MajorELSS_1EEEST_NSQ_INSR_7ScaleInELSU_0EEESV_EEEEEENSA_6LayoutINSB_IJSE_SE_SE_EEENSB_IJNSC_ILi0EEES10_S10_EEEEENSB_IJNSA_10UnderscoreES13_S13_EEEEENS7_6detail27Sm100ImplicitGemmTileTraitsINSA_18SM100_TMA_2SM_LOADENSA_14ComposedLayoutINSA_7SwizzleILi3ELi4ELi3EEENSA_18smem_ptr_flag_bitsILi8EEENSY_INSB_IJNSC_ILi128EEENSC_ILi8EEEEEENSB_IJSE_S1E_EEEEEEEvEENS17_INSA_25SM100_TMA_2SM_LOAD_IM2COLENS19_INS1A_ILi1ELi4ELi3EEES1D_NSY_INSB_IJNSC_ILi32EEES1F_EEENSB_IJSE_S1N_EEEEEEEvEEEENS_8epilogue10collective18CollectiveEpilogueINS1U_23Sm100TmaWarpSpecializedILi1ELi1ELi64ELb0ELb0EEEJNSB_IJS1E_SJ_SJ_EEENSB_IJNSY_IS1E_SE_EENSY_ISI_SE_EEEEESL_NSB_IJlNSB_IJSE_lllEEES10_EEESL_S24_NS1U_6fusion15FusionCallbacksIS1Y_NS25_17LinearCombinationISL_fSL_fLNS_15FloatRoundStyleE2EEES1Z_S22_JEEENSA_5SM1004TMEM4LOAD26SM100_TMEM_LOAD_32dp32b64xENSA_13SM90_TMA_LOADENS19_INS1A_ILi2ELi4ELi3EEES1D_NSY_INSB_IJS1F_SI_EEENSB_IJSI_SE_EEEEEEENSA_39AutoVectorizingCopyWithAssumedAlignmentILi128EEENSA_14SM90_TMA_STOREES2K_S2M_S2M_EEEvvEEEEvNT_6ParamsE,@function
        .size           _ZN7cutlass13device_kernelINS_4conv6kernel13ConvUniversalINS1_16ConvProblemShapeILNS1_8OperatorE2ELi3EEENS1_10collective14CollectiveConvINS1_47MainloopSm100TmaUmmaWarpSpecializedImplicitGemmILS5_2ELi20ELi3ELi1ELi2EN4cute5tupleIJNSA_1CILi2EEENSC_ILi1EEESE_EEEEENSB_IJNSC_ILi256EEENSB_IJNSC_ILi64EEEEEESJ_EEENS_12float_e4m3_tESL_NSA_8TiledMMAINSA_8MMA_AtomIJNSA_10MMA_TraitsINSA_25SM100_MMA_F8F6F4_2x1SM_SSEJSL_SL_fSH_SI_NSA_17integral_constantINSA_4UMMA5MajorELSS_1EEEST_NSQ_INSR_7ScaleInELSU_0EEESV_EEEEEENSA_6LayoutINSB_IJSE_SE_SE_EEENSB_IJNSC_ILi0EEES10_S10_EEEEENSB_IJNSA_10UnderscoreES13_S13_EEEEENS7_6detail27Sm100ImplicitGemmTileTraitsINSA_18SM100_TMA_2SM_LOADENSA_14ComposedLayoutINSA_7SwizzleILi3ELi4ELi3EEENSA_18smem_ptr_flag_bitsILi8EEENSY_INSB_IJNSC_ILi128EEENSC_ILi8EEEEEENSB_IJSE_S1E_EEEEEEEvEENS17_INSA_25SM100_TMA_2SM_LOAD_IM2COLENS19_INS1A_ILi1ELi4ELi3EEES1D_NSY_INSB_IJNSC_ILi32EEES1F_EEENSB_IJSE_S1N_EEEEEEEvEEEENS_8epilogue10collective18CollectiveEpilogueINS1U_23Sm100TmaWarpSpecializedILi1ELi1ELi64ELb0ELb0EEEJNSB_IJS1E_SJ_SJ_EEENSB_IJNSY_IS1E_SE_EENSY_ISI_SE_EEEEESL_NSB_IJlNSB_IJSE_lllEEES10_EEESL_S24_NS1U_6fusion15FusionCallbacksIS1Y_NS25_17LinearCombinationISL_fSL_fLNS_15FloatRoundStyleE2EEES1Z_S22_JEEENSA_5SM1004TMEM4LOAD26SM100_TMEM_LOAD_32dp32b64xENSA_13SM90_TMA_LOADENS19_INS1A_ILi2ELi4ELi3EEES1D_NSY_INSB_IJS1F_SI_EEENSB_IJSI_SE_EEEEEEENSA_39AutoVectorizingCopyWithAssumedAlignmentILi128EEENSA_14SM90_TMA_STOREES2K_S2M_S2M_EEEvvEEEEvNT_6ParamsE,(.L_x_190 - _ZN7cutlass13device_kernelINS_4conv6kernel13ConvUniversalINS1_16ConvProblemShapeILNS1_8OperatorE2ELi3EEENS1_10collective14CollectiveConvINS1_47MainloopSm100TmaUmmaWarpSpecializedImplicitGemmILS5_2ELi20ELi3ELi1ELi2EN4cute5tupleIJNSA_1CILi2EEENSC_ILi1EEESE_EEEEENSB_IJNSC_ILi256EEENSB_IJNSC_ILi64EEEEEESJ_EEENS_12float_e4m3_tESL_NSA_8TiledMMAINSA_8MMA_AtomIJNSA_10MMA_TraitsINSA_25SM100_MMA_F8F6F4_2x1SM_SSEJSL_SL_fSH_SI_NSA_17integral_constantINSA_4UMMA5MajorELSS_1EEEST_NSQ_INSR_7ScaleInELSU_0EEESV_EEEEEENSA_6LayoutINSB_IJSE_SE_SE_EEENSB_IJNSC_ILi0EEES10_S10_EEEEENSB_IJNSA_10UnderscoreES13_S13_EEEEENS7_6detail27Sm100ImplicitGemmTileTraitsINSA_18SM100_TMA_2SM_LOADENSA_14ComposedLayoutINSA_7SwizzleILi3ELi4ELi3EEENSA_18smem_ptr_flag_bitsILi8EEENSY_INSB_IJNSC_ILi128EEENSC_ILi8EEEEEENSB_IJSE_S1E_EEEEEEEvEENS17_INSA_25SM100_TMA_2SM_LOAD_IM2COLENS19_INS1A_ILi1ELi4ELi3EEES1D_NSY_INSB_IJNSC_ILi32EEES1F_EEENSB_IJSE_S1N_EEEEEEEvEEEENS_8epilogue10collective18CollectiveEpilogueINS1U_23Sm100TmaWarpSpecializedILi1ELi1ELi64ELb0ELb0EEEJNSB_IJS1E_SJ_SJ_EEENSB_IJNSY_IS1E_SE_EENSY_ISI_SE_EEEEESL_NSB_IJlNSB_IJSE_lllEEES10_EEESL_S24_NS1U_6fusion15FusionCallbacksIS1Y_NS25_17LinearCombinationISL_fSL_fLNS_15FloatRoundStyleE2EEES1Z_S22_JEEENSA_5SM1004TMEM4LOAD26SM100_TMEM_LOAD_32dp32b64xENSA_13SM90_TMA_LOADENS19_INS1A_ILi2ELi4ELi3EEES1D_NSY_INSB_IJS1F_SI_EEENSB_IJSI_SE_EEEEEEENSA_39AutoVectorizingCopyWithAssumedAlignmentILi128EEENSA_14SM90_TMA_STOREES2K_S2M_S2M_EEEvvEEEEvNT_6ParamsE)
        .other          _ZN7cutlass13device_kernelINS_4conv6kernel13ConvUniversalINS1_16ConvProblemShapeILNS1_8OperatorE2ELi3EEENS1_10collective14CollectiveConvINS1_47MainloopSm100TmaUmmaWarpSpecializedImplicitGemmILS5_2ELi20ELi3ELi1ELi2EN4cute5tupleIJNSA_1CILi2EEENSC_ILi1EEESE_EEEEENSB_IJNSC_ILi256EEENSB_IJNSC_ILi64EEEEEESJ_EEENS_12float_e4m3_tESL_NSA_8TiledMMAINSA_8MMA_AtomIJNSA_10MMA_TraitsINSA_25SM100_MMA_F8F6F4_2x1SM_SSEJSL_SL_fSH_SI_NSA_17integral_constantINSA_4UMMA5MajorELSS_1EEEST_NSQ_INSR_7ScaleInELSU_0EEESV_EEEEEENSA_6LayoutINSB_IJSE_SE_SE_EEENSB_IJNSC_ILi0EEES10_S10_EEEEENSB_IJNSA_10UnderscoreES13_S13_EEEEENS7_6detail27Sm100ImplicitGemmTileTraitsINSA_18SM100_TMA_2SM_LOADENSA_14ComposedLayoutINSA_7SwizzleILi3ELi4ELi3EEENSA_18smem_ptr_flag_bitsILi8EEENSY_INSB_IJNSC_ILi128EEENSC_ILi8EEEEEENSB_IJSE_S1E_EEEEEEEvEENS17_INSA_25SM100_TMA_2SM_LOAD_IM2COLENS19_INS1A_ILi1ELi4ELi3EEES1D_NSY_INSB_IJNSC_ILi32EEES1F_EEENSB_IJSE_S1N_EEEEEEEvEEEENS_8epilogue10collective18CollectiveEpilogueINS1U_23Sm100TmaWarpSpecializedILi1ELi1ELi64ELb0ELb0EEEJNSB_IJS1E_SJ_SJ_EEENSB_IJNSY_IS1E_SE_EENSY_ISI_SE_EEEEESL_NSB_IJlNSB_IJSE_lllEEES10_EEESL_S24_NS1U_6fusion15FusionCallbacksIS1Y_NS25_17LinearCombinationISL_fSL_fLNS_15FloatRoundStyleE2EEES1Z_S22_JEEENSA_5SM1004TMEM4LOAD26SM100_TMEM_LOAD_32dp32b64xENSA_13SM90_TMA_LOADENS19_INS1A_ILi2ELi4ELi3EEES1D_NSY_INSB_IJS1F_SI_EEENSB_IJSI_SE_EEEEEEENSA_39AutoVectorizingCopyWithAssumedAlignmentILi128EEENSA_14SM90_TMA_STOREES2K_S2M_S2M_EEEvvEEEEvNT_6ParamsE,@"STO_CUDA_ENTRY STV_DEFAULT"
_ZN7cutlass13device_kernelINS_4conv6kernel13ConvUniversalINS1_16ConvProblemShapeILNS1_8OperatorE2ELi3EEENS1_10collective14CollectiveConvINS1_47MainloopSm100TmaUmmaWarpSpecializedImplicitGemmILS5_2ELi20ELi3ELi1ELi2EN4cute5tupleIJNSA_1CILi2EEENSC_ILi1EEESE_EEEEENSB_IJNSC_ILi256EEENSB_IJNSC_ILi64EEEEEESJ_EEENS_12float_e4m3_tESL_NSA_8TiledMMAINSA_8MMA_AtomIJNSA_10MMA_TraitsINSA_25SM100_MMA_F8F6F4_2x1SM_SSEJSL_SL_fSH_SI_NSA_17integral_constantINSA_4UMMA5MajorELSS_1EEEST_NSQ_INSR_7ScaleInELSU_0EEESV_EEEEEENSA_6LayoutINSB_IJSE_SE_SE_EEENSB_IJNSC_ILi0EEES10_S10_EEEEENSB_IJNSA_10UnderscoreES13_S13_EEEEENS7_6detail27Sm100ImplicitGemmTileTraitsINSA_18SM100_TMA_2SM_LOADENSA_14ComposedLayoutINSA_7SwizzleILi3ELi4ELi3EEENSA_18smem_ptr_flag_bitsILi8EEENSY_INSB_IJNSC_ILi128EEENSC_ILi8EEEEEENSB_IJSE_S1E_EEEEEEEvEENS17_INSA_25SM100_TMA_2SM_LOAD_IM2COLENS19_INS1A_ILi1ELi4ELi3EEES1D_NSY_INSB_IJNSC_ILi32EEES1F_EEENSB_IJSE_S1N_EEEEEEEvEEEENS_8epilogue10collective18CollectiveEpilogueINS1U_23Sm100TmaWarpSpecializedILi1ELi1ELi64ELb0ELb0EEEJNSB_IJS1E_SJ_SJ_EEENSB_IJNSY_IS1E_SE_EENSY_ISI_SE_EEEEESL_NSB_IJlNSB_IJSE_lllEEES10_EEESL_S24_NS1U_6fusion15FusionCallbacksIS1Y_NS25_17LinearCombinationISL_fSL_fLNS_15FloatRoundStyleE2EEES1Z_S22_JEEENSA_5SM1004TMEM4LOAD26SM100_TMEM_LOAD_32dp32b64xENSA_13SM90_TMA_LOADENS19_INS1A_ILi2ELi4ELi3EEES1D_NSY_INSB_IJS1F_SI_EEENSB_IJSI_SE_EEEEEEENSA_39AutoVectorizingCopyWithAssumedAlignmentILi128EEENSA_14SM90_TMA_STOREES2K_S2M_S2M_EEEvvEEEEvNT_6ParamsE:
[----:B------:R-:W1:Y:S01]  /*0000*/  LDC R1, c[0x0][0x37c] ;  /* 0x0000df00ff017b82 */ /* 0x000e620000000800 */
[----:B------:R-:W2:Y:S01]  /*0010*/  S2R R131, SR_TID.X ;  /* 0x0000000000837919 */ /* 0x000ea20000002100 */
[----:B------:R-:W3:Y:S06]  /*0020*/  LDCU.64 UR8, c[0x0][0x990] ;  /* 0x00013200ff0877ac */ /* 0x000eec0008000a00 */
[----:B------:R-:W4:Y:S01]  /*0030*/  S2UR UR4, SR_CgaCtaId ;  /* 0x00000000000479c3 */ /* 0x000f220000008800 */
[----:B-1----:R-:W-:Y:S01]  /*0040*/  VIADD R1, R1, 0xfffffff8 ;  /* 0xfffffff801017836 */ /* 0x002fe20000000000 */
[----:B------:R-:W-:-:S02]  /*0050*/  PRMT R145, RZ, 0x7610, R145 ;  /* 0x00007610ff917816 */ /* 0x000fc40000000091 */
[----:B------:R-:W-:Y:S02]  /*0060*/  ELECT P1, URZ, PT ;  /* 0x0000000000ff782f */ /* 0x000fe40003820000 */
[----:B------:R-:W-:Y:S01]  /*0070*/  R2UR UR43, R1 ;  /* 0x00000000012b72ca */ /* 0x000fe200000e0000 */
[----:B---3--:R-:W-:-:S04]  /*0080*/  UISETP.NE.U32.AND UP0, UPT, UR8, URZ, UPT ;  /* 0x000000ff0800728c */ /* 0x008fc8000bf05070 */
[----:B------:R-:W-:Y:S02]  /*0090*/  UISETP.NE.AND.EX UP0, UPT, UR9, URZ, UPT, UP0 ;  /* 0x000000ff0900728c */ /* 0x000fe4000bf05300 */
[----:B----4-:R-:W-:Y:S02]  /*00a0*/  ULOP3.LUT UR33, UR4, 0x1, URZ, 0xc0, !UPT ;  /* 0x0000000104217892 */ /* 0x010fe4000f8ec0ff */
[----:B------:R-:W-:Y:S01]  /*00b0*/  ULOP3.LUT UR32, UR4, 0x1, URZ, 0x3c, !UPT ;  /* 0x0000000104207892 */ /* 0x000fe2000f8e3cff */
[----:B--2---:R-:W-:-:S05]  /*00c0*/  SHF.R.U32.HI R146, RZ, 0x5, R131 ;  /* 0x00000005ff927819 */ /* 0x004fca0000011683 */
[----:B------:R-:W1:Y:S02]  /*00d0*/  SHFL.IDX PT, R0, R146, RZ, 0x1f ;  /* 0x00001fff92007589 */ /* 0x000e6400000e0000 */
[----:B-1----:R-:W-:Y:S01]  /*00e0*/  R2UR UR18, R0 ;  /* 0x00000000001272ca */ /* 0x002fe200000e0000 */
[----:B------:R-:W-:-:S14]  /*00f0*/  BRA.U UP0, `(.L_x_0) ;  /* 0x0000000100307547 */ /* 0x000fdc000b800000 */
[----:B------:R-:W1:Y:S02]  /*0100*/  LDCU.64 UR4, c[0x0][0x988] ;  /* 0x00013100ff0477ac */ /* 0x000e640008000a00 */
[----:B-1----:R-:W-:-:S04]  /*0110*/  UISETP.NE.U32.AND UP0, UPT, UR4, URZ, UPT ;  /* 0x000000ff0400728c */ /* 0x002fc8000bf05070 */
[----:B------:R-:W-:-:S09]  /*0120*/  UISETP.NE.AND.EX UP0, UPT, UR5, URZ, UPT, UP0 ;  /* 0x000000ff0500728c */ /* 0x000fd2000bf05300 */
[----:B------:R-:W-:Y:S05]  /*0130*/  BRA.U !UP0, `(.L_x_1) ;  /* 0x0000000108147547 */ /* 0x000fea000b800000 */
[----:B------:R-:W1:Y:S01]  /*0140*/  LDC.64 R2, c[0x0][0x988] ;  /* 0x00026200ff027b82 */ /* 0x000e620000000a00 */
[----:B------:R-:W1:Y:S02]  /*0150*/  LDCU.64 UR4, c[0x0][0x358] ;  /* 0x00006b00ff0477ac */ /* 0x000e640008000a00 */
[----:B-1----:R1:W5:Y:S01]  /*0160*/  LDG.E R71, desc[UR4][R2.64] ;  /* 0x0000000402477981 */ /* 0x002362000c1e1900 */
[----:B------:R-:W-:Y:S01]  /*0170*/  HFMA2 R145, -RZ, RZ, 0, 5.9604644775390625e-08 ;  /* 0x00000001ff917431 */ /* 0x000fe200000001ff */
[----:B------:R-:W-:Y:S05]  /*0180*/  BRA `(.L_x_0) ;  /* 0x00000000000c7947 */ /* 0x000fea0003800000 */
.L_x_1:
[----:B------:R-:W1:Y:S01]  /*0190*/  LDCU UR4, c[0x0][0x980] ;  /* 0x00013000ff0477ac */ /* 0x000e620008000800 */
[----:B------:R-:W-:Y:S01]  /*01a0*/  HFMA2 R145, -RZ, RZ, 0, 5.9604644775390625e-08 ;  /* 0x00000001ff917431 */ /* 0x000fe200000001ff */
[----:B-1----:R-:W-:-:S07]  /*01b0*/  MOV R71, UR4 ;  /* 0x0000000400477c02 */ /* 0x002fce0008000f00 */
.L_x_0:
[----:B------:R-:W2:Y:S02]  /*01c0*/  LDCU.64 UR4, c[0x0][0x9b0] ;  /* 0x00013600ff0477ac */ /* 0x000ea40008000a00 */
[----:B--2---:R-:W-:-:S04]  /*01d0*/  UISETP.NE.U32.AND UP0, UPT, UR4, URZ, UPT ;  /* 0x000000ff0400728c */ /* 0x004fc8000bf05070 */
[----:B------:R-:W-:-:S09]  /*01e0*/  UISETP.NE.AND.EX UP0, UPT, UR5, URZ, UPT, UP0 ;  /* 0x000000ff0500728c */ /* 0x000fd2000bf05300 */
[----:B------:R-:W-:Y:S05]  /*01f0*/  BRA.U UP0, `(.L_x_2) ;  /* 0x0000000100287547 */ /* 0x000fea000b800000 */
[----:B------:R-:W2:Y:S02]  /*0200*/  LDCU.64 UR4, c[0x0][0x9a8] ;  /* 0x00013500ff0477ac */ /* 0x000ea40008000a00 */
[----:B--2---:R-:W-:-:S04]  /*0210*/  UISETP.NE.U32.AND UP0, UPT, UR4, URZ, UPT ;  /* 0x000000ff0400728c */ /* 0x004fc8000bf05070 */
[----:B------:R-:W-:-:S09]  /*0220*/  UISETP.NE.AND.EX UP0, UPT, UR5, URZ, UPT, UP0 ;  /* 0x000000ff0500728c */ /* 0x000fd2000bf05300 */
[----:B------:R-:W-:Y:S05]  /*0230*/  BRA.U !UP0, `(.L_x_3) ;  /* 0x0000000108107547 */ /* 0x000fea000b800000 */
[----:B-1----:R-:W1:Y:S01]  /*0240*/  LDC.64 R2, c[0x0][0x9a8] ;  /* 0x00026a00ff027b82 */ /* 0x002e620000000a00 */
[----:B------:R-:W1:Y:S02]  /*0250*/  LDCU.64 UR4, c[0x0][0x358] ;  /* 0x00006b00ff0477ac */ /* 0x000e640008000a00 */
[----:B-1----:R2:W5:Y:S01]  /*0260*/  LDG.E R70, desc[UR4][R2.64] ;  /* 0x0000000402467981 */ /* 0x002562000c1e1900 */
[----:B------:R-:W-:Y:S05]  /*0270*/  BRA `(.L_x_2) ;  /* 0x0000000000087947 */ /* 0x000fea0003800000 */
.L_x_3:
[----:B------:R-:W2:Y:S02]  /*0280*/  LDCU UR4, c[0x0][0x9a0] ;  /* 0x00013400ff0477ac */ /* 0x000ea40008000800 */
[----:B--2---:R-:W-:Y:S02]  /*0290*/  MOV R70, UR4 ;  /* 0x0000000400467c02 */ /* 0x004fe40008000f00 */
.L_x_2:
[----:B------:R-:W-:Y:S01]  /*02a0*/  IMAD.U32 R0, RZ, RZ, UR18 ;  /* 0x00000012ff007e24 */ /* 0x000fe2000f8e00ff */
[----:B------:R-:W-:Y:S04]  /*02b0*/  BSSY.RECONVERGENT B0, `(.L_x_4) ;  /* 0x000000c000007945 */ /* 0x000fe80003800200 */
[C---:B------:R-:W-:Y:S02]  /*02c0*/  ISETP.NE.OR P2, PT, R0.reuse, 0x1, !P1 ;  /* 0x000000010000780c */ /* 0x040fe40004f45670 */
[----:B------:R-:W-:-:S11]  /*02d0*/  ISETP.NE.OR P0, PT, R0, 0x3, !P1 ;  /* 0x000000030000780c */ /* 0x000fd60004f05670 */
[----:B------:R-:W-:Y:S05]  /*02e0*/  @P2 BRA `(.L_x_5) ;  /* 0x0000000000202947 */ /* 0x000fea0003800000 */
[----:B------:R-:W3:Y:S02]  /*02f0*/  LDCU.64 UR4, c[0x0][0x348] ;  /* 0x00006900ff0477ac */ /* 0x000ee40008000a00 */
[----:B---3--:R-:W-:Y:S02]  /*0300*/  UIADD3 UR6, UP1, UPT, UR4, 0x80, URZ ;  /* 0x0000008004067890 */ /* 0x008fe4000ff3e0ff */
[----:B------:R-:W-:Y:S02]  /*0310*/  UIADD3 UR4, UP0, UPT, UR4, 0x180, URZ ;  /* 0x0000018004047890 */ /* 0x000fe4000ff1e0ff */
[----:B------:R-:W-:Y:S02]  /*0320*/  UIADD3.X UR7, UPT, UPT, URZ, UR5, URZ, UP1, !UPT ;  /* 0x00000005ff077290 */ /* 0x000fe40008ffe4ff */
[----:B------:R-:W-:-:S07]  /*0330*/  UIADD3.X UR5, UPT, UPT, URZ, UR5, URZ, UP0, !UPT ;  /* 0x00000005ff057290 */ /* 0x000fce00087fe4ff */
[----:B------:R3:W-:Y:S02]  /*0340*/  UTMACCTL.PF [UR6] ;  /* 0x00000000060079b9 */ /* 0x0007e40008040000 */
[----:B------:R3:W-:Y:S02]  /*0350*/  UTMACCTL.PF [UR4] ;  /* 0x00000000040079b9 */ /* 0x0007e40008040000 */
[----:B---3--:R-:W-:Y:S01]  /*0360*/  NOP ;  /* 0x0000000000007918 */ /* 0x008fe20000000000 */
.L_x_5:
[----:B------:R-:W-:Y:S05]  /*0370*/  BSYNC.RECONVERGENT B0 ;  /* 0x0000000000007941 */ /* 0x000fea0003800200 */
.L_x_4:
[----:B------:R-:W-:Y:S04]  /*0380*/  BSSY.RECONVERGENT B0, `(.L_x_6) ;  /* 0x000000a000007945 */ /* 0x000fe80003800200 */
        /* <DEDUP_REMOVED lines=9> */
.L_x_7:
[----:B------:R-:W-:Y:S05]  /*0420*/  BSYNC.RECONVERGENT B0 ;  /* 0x0000000000007941 */ /* 0x000fea0003800200 */
.L_x_6:
[----:B------:R-:W3:Y:S01]  /*0430*/  LDCU.64 UR4, c[0x0][0x988] ;  /* 0x00013100ff0477ac */ /* 0x000ee20008000a00 */
[----:B------:R-:W-:Y:S02]  /*0440*/  UISETP.EQ.U32.AND UP2, UPT, UR8, URZ, UPT ;  /* 0x000000ff0800728c */ /* 0x000fe4000bf42070 */
[----:B------:R-:W-:Y:S02]  /*0450*/  UPLOP3.LUT UP3, UPT, UPT, UPT, UPT, 0x80, 0x8 ;  /* 0x000000000008789c */ /* 0x000fe40003f6f070 */
[----:B---3--:R-:W-:-:S04]  /*0460*/  UISETP.NE.U32.AND UP0, UPT, UR4, URZ, UPT ;  /* 0x000000ff0400728c */ /* 0x008fc8000bf05070 */
[----:B------:R-:W-:-:S04]  /*0470*/  UISETP.NE.AND.EX UP1, UPT, UR5, URZ, UPT, UP0 ;  /* 0x000000ff0500728c */ /* 0x000fc8000bf25300 */
[----:B------:R-:W-:-:S04]  /*0480*/  UISETP.EQ.OR.EX UP4, UPT, UR9, URZ, !UP1, UP2 ;  /* 0x000000ff0900728c */ /* 0x000fc8000cf82720 */
[----:B------:R-:W-:-:S06]  /*0490*/  UP2UR UR4, UPR, URZ, 0x10 ;  /* 0x00000010ff047883 */ /* 0x000fcc0008000000 */
[----:B------:R-:W-:Y:S01]  /*04a0*/  MOV R147, UR4 ;  /* 0x0000000400937c02 */ /* 0x000fe20008000f00 */
[----:B------:R-:W-:Y:S06]  /*04b0*/  BRA.U !UP4, `(.L_x_8) ;  /* 0x000000010c207547 */ /* 0x000fec000b800000 */
[----:B------:R-:W-:Y:S01]  /*04c0*/  UISETP.NE.U32.AND UP2, UPT, UR8, URZ, UPT ;  /* 0x000000ff0800728c */ /* 0x000fe2000bf45070 */
[----:B-----5:R-:W-:Y:S01]  /*04d0*/  FSETP.NEU.AND P0, PT, R71, RZ, PT ;  /* 0x000000ff4700720b */ /* 0x020fe20003f0d000 */
[----:B------:R-:W-:Y:S02]  /*04e0*/  USEL UR4, URZ, 0xffffffff, UP1 ;  /* 0xffffffffff047887 */ /* 0x000fe40008800000 */
[----:B------:R-:W-:-:S10]  /*04f0*/  UISETP.NE.AND.EX UP2, UPT, UR9, URZ, UPT, UP2 ;  /* 0x000000ff0900728c */ /* 0x000fd4000bf45320 */
[----:B------:R-:W-:Y:S01]  /*0500*/  VOTEU.ANY UP0, P0 ;  /* 0x0000000000ff7886 */ /* 0x000fe20000000100 */
[----:B------:R-:W-:-:S04]  /*0510*/  @!UP2 USEL UR4, URZ, 0xffffffff, UP0 ;  /* 0xffffffffff04a887 */ /* 0x000fc80008000000 */
[----:B------:R-:W-:-:S04]  /*0520*/  ULOP3.LUT UR4, UR4, 0x1, URZ, 0xc0, !UPT ;  /* 0x0000000104047892 */ /* 0x000fc8000f8ec0ff */
[----:B------:R-:W-:-:S11]  /*0530*/  UISETP.NE.U32.AND UP3, UPT, UR4, 0x1, UPT ;  /* 0x000000010400788c */ /* 0x000fd6000bf65070 */
.L_x_8:
[----:B------:R-:W3:Y:S01]  /*0540*/  SHFL.IDX PT, R0, R146, RZ, 0x1f ;  /* 0x00001fff92007589 */ /* 0x000ee200000e0000 */
[----:B------:R-:W-:Y:S02]  /*0550*/  UISETP.NE.AND UP5, UPT, UR18, 0x2, UPT ;  /* 0x000000021200788c */ /* 0x000fe4000bfa5270 */
[----:B------:R-:W-:Y:S02]  /*0560*/  UISETP.NE.AND UP0, UPT, UR18, 0x2, UPT ;  /* 0x000000021200788c */ /* 0x000fe4000bf05270 */
[----:B------:R-:W-:Y:S02]  /*0570*/  UISETP.NE.OR UP2, UPT, UR33, URZ, UP5 ;  /* 0x000000ff2100728c */ /* 0x000fe4000af45670 */
[----:B------:R-:W-:-:S04]  /*0580*/  USEL UR53, URZ, 0x1, UP0 ;  /* 0x00000001ff357887 */ /* 0x000fc80008000000 */
[----:B------:R-:W-:Y:S02]  /*0590*/  PLOP3.LUT P3, PT, P1, PT, UP2, 0xae, 0xea ;  /* 0x0000000000ea781c */ /* 0x000fe40000f6f52e */
[----:B---3--:R-:W-:-:S13]  /*05a0*/  ISETP.NE.AND P0, PT, R0, RZ, PT ;  /* 0x000000ff0000720c */ /* 0x008fda0003f05270 */
[----:B------:R-:W-:Y:S05]  /*05b0*/  @P0 BRA `(.L_x_9) ;  /* 0x0000000000d40947 */ /* 0x000fea0003800000 */
[----:B------:R-:W-:Y:S01]  /*05c0*/  ELECT P0, URZ, PT ;  /* 0x0000000000ff782f */ /* 0x000fe20003800000 */
[----:B------:R-:W-:-:S12]  /*05d0*/  BSSY.RECONVERGENT B0, `(.L_x_9) ;  /* 0x0000033000007945 */ /* 0x000fd80003800200 */
[----:B------:R-:W-:Y:S05]  /*05e0*/  @!P0 BRA `(.L_x_10) ;  /* 0x0000000000c48947 */ /* 0x000fea0003800000 */
[----:B------:R-:W3:Y:S01]  /*05f0*/  S2UR UR5, SR_CgaCtaId ;  /* 0x00000000000579c3 */ /* 0x000ee20000008800 */
[----:B------:R-:W-:Y:S01]  /*0600*/  UMOV UR4, 0x400 ;  /* 0x0000040000047882 */ /* 0x000fe20000000000 */
[----:B------:R-:W-:Y:S02]  /*0610*/  UMOV UR6, 0x1 ;  /* 0x0000000100067882 */ /* 0x000fe40000000000 */
[----:B------:R-:W-:-:S04]  /*0620*/  UIADD3 UR6, UPT, UPT, -UR6, 0x100000, URZ ;  /* 0x0010000006067890 */ /* 0x000fc8000fffe1ff */
[----:B------:R-:W-:Y:S02]  /*0630*/  USHF.L.U32 UR7, UR6, 0xb, URZ ;  /* 0x0000000b06077899 */ /* 0x000fe400080006ff */
[----:B------:R-:W-:Y:S02]  /*0640*/  USHF.L.U32 UR6, UR6, 0x1, URZ ;  /* 0x0000000106067899 */ /* 0x000fe400080006ff */
[----:B---3--:R-:W-:Y:S01]  /*0650*/  ULEA UR4, UR5, UR4, 0x18 ;  /* 0x0000000405047291 */ /* 0x008fe2000f8ec0ff */
[----:B------:R-:W3:Y:S11]  /*0660*/  FENCE.VIEW.ASYNC.S ;  /* 0x00000000000073c6 */ /* 0x000ef60000000000 */
[----:B---3--:R3:W4:Y:S01]  /*0670*/  SYNCS.EXCH.64 URZ, [UR4], UR6 ;  /* 0x0000000604ff75b2 */ /* 0x0087220008000100 */
[----:B------:R3:W1:Y:S01]  /*0680*/  SYNCS.EXCH.64 URZ, [UR4+0xa0], UR6 ;  /* 0x0000a00604ff75b2 */ /* 0x0006620008000100 */
        /* <DEDUP_REMOVED lines=37> */
[----:B------:R3:W1:Y:S02]  /*08e0*/  SYNCS.EXCH.64 URZ, [UR4+0x138], UR6 ;  /* 0x0001380604ff75b2 */ /* 0x0006640008000100 */
[----:B---34-:R-:W-:Y:S01]  /*08f0*/  NOP ;  /* 0x0000000000007918 */ /* 0x018fe20000000000 */
.L_x_10:
[----:B------:R-:W-:Y:S05]  /*0900*/  BSYNC.RECONVERGENT B0 ;  /* 0x0000000000007941 */ /* 0x000fea0003800200 */
.L_x_9:
[----:B------:R-:W3:Y:S01]  /*0910*/  SHFL.IDX PT, R0, R146, RZ, 0x1f ;  /* 0x00001fff92007589 */ /* 0x000ee200000e0000 */
[----:B------:R-:W-:Y:S01]  /*0920*/  NOP ;  /* 0x0000000000007918 */ /* 0x000fe20000000000 */
[----:B---3--:R-:W-:-:S13]  /*0930*/  ISETP.NE.AND P0, PT, R0, 0x1, PT ;  /* 0x000000010000780c */ /* 0x008fda0003f05270 */
[----:B------:R-:W-:Y:S05]  /*0940*/  @P0 BRA `(.L_x_11) ;  /* 0x0000000000400947 */ /* 0x000fea0003800000 */
[----:B------:R-:W3:Y:S01]  /*0950*/  S2UR UR5, SR_CgaCtaId ;  /* 0x00000000000579c3 */ /* 0x000ee20000008800 */
[----:B------:R-:W-:Y:S01]  /*0960*/  UMOV UR4, 0x400 ;  /* 0x0000040000047882 */ /* 0x000fe20000000000 */
[----:B------:R-:W-:Y:S01]  /*0970*/  UMOV UR8, 0x20 ;  /* 0x0000002000087882 */ /* 0x000fe20000000000 */
[----:B------:R-:W-:Y:S01]  /*0980*/  UMOV UR6, 0x80 ;  /* 0x0000008000067882 */ /* 0x000fe20000000000 */
[----:B------:R-:W-:-:S04]  /*0990*/  UIADD3 UR8, UPT, UPT, -UR8, 0x100000, URZ ;  /* 0x0010000008087890 */ /* 0x000fc8000fffe1ff */
[----:B------:R-:W-:Y:S02]  /*09a0*/  USHF.L.U32 UR9, UR8, 0xb, URZ ;  /* 0x0000000b08097899 */ /* 0x000fe400080006ff */
[----:B------:R-:W-:Y:S02]  /*09b0*/  USHF.L.U32 UR8, UR8, 0x1, URZ ;  /* 0x0000000108087899 */ /* 0x000fe400080006ff */
[----:B------:R-:W-:-:S04]  /*09c0*/  UIADD3 UR6, UPT, UPT, -UR6, 0x100000, URZ ;  /* 0x0010000006067890 */ /* 0x000fc8000fffe1ff */
[----:B------:R-:W-:Y:S02]  /*09d0*/  USHF.L.U32 UR7, UR6, 0xb, URZ ;  /* 0x0000000b06077899 */ /* 0x000fe400080006ff */
[----:B------:R-:W-:Y:S01]  /*09e0*/  USHF.L.U32 UR6, UR6, 0x1, URZ ;  /* 0x0000000106067899 */ /* 0x000fe200080006ff */
[----:B------:R-:W-:Y:S01]  /*09f0*/  ELECT P0, URZ, PT ;  /* 0x0000000000ff782f */ /* 0x000fe20003800000 */
[----:B---3--:R-:W-:Y:S01]  /*0a00*/  ULEA UR4, UR5, UR4, 0x18 ;  /* 0x0000000405047291 */ /* 0x008fe2000f8ec0ff */
[----:B------:R-:W3:Y:S11]  /*0a10*/  FENCE.VIEW.ASYNC.S ;  /* 0x00000000000073c6 */ /* 0x000ef60000000000 */
[----:B---3--:R3:W4:Y:S01]  /*0a20*/  SYNCS.EXCH.64 URZ, [UR4+0x140], UR8 ;  /* 0x0001400804ff75b2 */ /* 0x0087220008000100 */
[----:B------:R3:W1:Y:S01]  /*0a30*/  SYNCS.EXCH.64 URZ, [UR4+0x148], UR6 ;  /* 0x0001480604ff75b2 */ /* 0x0006620008000100 */
[----:B------:R-:W-:Y:S01]  /*0a40*/  NOP ;  /* 0x0000000000007918 */ /* 0x000fe20000000000 */
.L_x_11:
[----:B------:R-:W2:Y:S01]  /*0a50*/  SHFL.IDX PT, R0, R146, RZ, 0x1f ;  /* 0x00001fff92007589 */ /* 0x000ea200000e0000 */
[----:B------:R-:W-:Y:S01]  /*0a60*/  NOP ;  /* 0x0000000000007918 */ /* 0x000fe20000000000 */
[----:B--2---:R-:W-:-:S13]  /*0a70*/  ISETP.NE.AND P0, PT, R0, 0x3, PT ;  /* 0x000000030000780c */ /* 0x004fda0003f05270 */
[----:B------:R-:W-:Y:S05]  /*0a80*/  @P0 BRA `(.L_x_12) ;  /* 0x0000000000300947 */ /* 0x000fea0003800000 */
[----:B------:R-:W2:Y:S01]  /*0a90*/  S2UR UR5, SR_CgaCtaId ;  /* 0x00000000000579c3 */ /* 0x000ea20000008800 */
[----:B---3--:R-:W-:Y:S01]  /*0aa0*/  UMOV UR4, 0x400 ;  /* 0x0000040000047882 */ /* 0x008fe20000000000 */
[----:B------:R-:W-:Y:S01]  /*0ab0*/  UMOV UR6, 0x20 ;  /* 0x0000002000067882 */ /* 0x000fe20000000000 */
[----:B------:R-:W-:Y:S01]  /*0ac0*/  ELECT P0, URZ, PT ;  /* 0x0000000000ff782f */ /* 0x000fe20003800000 */
[----:B------:R-:W-:-:S04]  /*0ad0*/  UIADD3 UR6, UPT, UPT, -UR6, 0x100000, URZ ;  /* 0x0010000006067890 */ /* 0x000fc8000fffe1ff */
[----:B------:R-:W-:Y:S02]  /*0ae0*/  USHF.L.U32 UR7, UR6, 0xb, URZ ;  /* 0x0000000b06077899 */ /* 0x000fe400080006ff */
[----:B------:R-:W-:Y:S02]  /*0af0*/  USHF.L.U32 UR6, UR6, 0x1, URZ ;  /* 0x0000000106067899 */ /* 0x000fe400080006ff */
[----:B--2---:R-:W-:Y:S01]  /*0b00*/  ULEA UR4, UR5, UR4, 0x18 ;  /* 0x0000000405047291 */ /* 0x004fe2000f8ec0ff */
[----:B------:R-:W2:Y:S11]  /*0b10*/  FENCE.VIEW.ASYNC.S ;  /* 0x00000000000073c6 */ /* 0x000eb60000000000 */
[----:B--2---:R2:W3:Y:S01]  /*0b20*/  SYNCS.EXCH.64 URZ, [UR4+0x150], UR6 ;  /* 0x0001500604ff75b2 */ /* 0x0044e20008000100 */
[----:B------:R2:W1:Y:S01]  /*0b30*/  SYNCS.EXCH.64 URZ, [UR4+0x158], UR6 ;  /* 0x0001580604ff75b2 */ /* 0x0004620008000100 */
[----:B------:R-:W-:Y:S01]  /*0b40*/  NOP ;  /* 0x0000000000007918 */ /* 0x000fe20000000000 */
.L_x_12:
[----:B------:R-:W4:Y:S01]  /*0b50*/  SHFL.IDX PT, R0, R146, RZ, 0x1f ;  /* 0x00001fff92007589 */ /* 0x000f2200000e0000 */
[----:B------:R-:W-:Y:S01]  /*0b60*/  NOP ;  /* 0x0000000000007918 */ /* 0x000fe20000000000 */
[----:B----4-:R-:W-:-:S13]  /*0b70*/  ISETP.NE.AND P0, PT, R0, 0x4, PT ;  /* 0x000000040000780c */ /* 0x010fda0003f05270 */
[----:B------:R-:W-:Y:S05]  /*0b80*/  @P0 BRA `(.L_x_13) ;  /* 0x0000000000440947 */ /* 0x000fea0003800000 */
[----:B------:R-:W4:Y:S01]  /*0b90*/  S2UR UR5, SR_CgaCtaId ;  /* 0x00000000000579c3 */ /* 0x000f220000008800 */
[----:B--23--:R-:W-:Y:S01]  /*0ba0*/  UMOV UR4, 0x1e0 ;  /* 0x000001e000047882 */ /* 0x00cfe20000000000 */
[----:B------:R-:W-:Y:S01]  /*0bb0*/  UMOV UR6, 0x400 ;  /* 0x0000040000067882 */ /* 0x000fe20000000000 */
[----:B------:R-:W-:Y:S01]  /*0bc0*/  USEL UR4, UR4, 0x1a0, UP3 ;  /* 0x000001a004047887 */ /* 0x000fe20009800000 */
[----:B------:R-:W-:Y:S01]  /*0bd0*/  UMOV UR8, 0x1 ;  /* 0x0000000100087882 */ /* 0x000fe20000000000 */
[----:B------:R-:W-:Y:S01]  /*0be0*/  ELECT P0, URZ, PT ;  /* 0x0000000000ff782f */ /* 0x000fe20003800000 */
[----:B------:R-:W-:-:S04]  /*0bf0*/  UIADD3 UR8, UPT, UPT, -UR8, 0x100000, URZ ;  /* 0x0010000008087890 */ /* 0x000fc8000fffe1ff */
[----:B------:R-:W-:Y:S02]  /*0c00*/  USHF.L.U32 UR9, UR8, 0xb, URZ ;  /* 0x0000000b08097899 */ /* 0x000fe400080006ff */
[----:B------:R-:W-:Y:S02]  /*0c10*/  USHF.L.U32 UR8, UR8, 0x1, URZ ;  /* 0x0000000108087899 */ /* 0x000fe400080006ff */
[----:B----4-:R-:W-:Y:S02]  /*0c20*/  ULEA UR6, UR5, UR6, 0x18 ;  /* 0x0000000605067291 */ /* 0x010fe4000f8ec0ff */
[----:B------:R-:W-:-:S04]  /*0c30*/  UIADD3 UR4, UPT, UPT, -UR4, 0x100000, URZ ;  /* 0x0010000004047890 */ /* 0x000fc8000fffe1ff */
[----:B------:R-:W-:Y:S02]  /*0c40*/  USHF.L.U32 UR5, UR4, 0xb, URZ ;  /* 0x0000000b04057899 */ /* 0x000fe400080006ff */
[----:B------:R-:W-:Y:S01]  /*0c50*/  USHF.L.U32 UR4, UR4, 0x1, URZ ;  /* 0x0000000104047899 */ /* 0x000fe200080006ff */
[----:B------:R-:W2:Y:S03]  /*0c60*/  FENCE.VIEW.ASYNC.S ;  /* 0x00000000000073c6 */ /* 0x000ea60000000000 */
[----:B--2---:R4:W2:Y:S08]  /*0c70*/  SYNCS.EXCH.64 URZ, [UR6+0x160], UR8 ;  /* 0x0001600806ff75b2 */ /* 0x0048b00008000100 */
[----:B------:R4:W3:Y:S02]  /*0c80*/  SYNCS.EXCH.64 URZ, [UR6+0x168], UR4 ;  /* 0x0001680406ff75b2 */ /* 0x0008e40008000100 */
[----:B----4-:R-:W-:Y:S01]  /*0c90*/  NOP ;  /* 0x0000000000007918 */ /* 0x010fe20000000000 */
.L_x_13:
[----:B------:R-:W4:Y:S01]  /*0ca0*/  SHFL.IDX PT, R0, R146, RZ, 0x1f ;  /* 0x00001fff92007589 */ /* 0x000f2200000e0000 */
[----:B------:R-:W-:Y:S01]  /*0cb0*/  ISETP.NE.OR P1, PT, RZ, UR18, !P1 ;  /* 0x00000012ff007c0c */ /* 0x000fe2000cf25670 */
[----:B------:R-:W-:Y:S01]  /*0cc0*/  NOP ;  /* 0x0000000000007918 */ /* 0x000fe20000000000 */
[----:B----4-:R-:W-:-:S13]  /*0cd0*/  ISETP.NE.AND P0, PT, R0, 0x5, PT ;  /* 0x000000050000780c */ /* 0x010fda0003f05270 */
[----:B------:R-:W-:Y:S05]  /*0ce0*/  @P0 BRA `(.L_x_14) ;  /* 0x0000000000480947 */ /* 0x000fea0003800000 */
[----:B------:R-:W4:Y:S01]  /*0cf0*/  S2UR UR5, SR_CgaCtaId ;  /* 0x00000000000579c3 */ /* 0x000f220000008800 */
[----:B--23--:R-:W-:Y:S01]  /*0d00*/  UMOV UR4, 0x400 ;  /* 0x0000040000047882 */ /* 0x00cfe20000000000 */
        /* <DEDUP_REMOVED lines=9> */
[----:B----4-:R-:W-:Y:S01]  /*0da0*/  ULEA UR4, UR5, UR4, 0x18 ;  /* 0x0000000405047291 */ /* 0x010fe2000f8ec0ff */
[----:B------:R-:W2:Y:S11]  /*0db0*/  FENCE.VIEW.ASYNC.S ;  /* 0x00000000000073c6 */ /* 0x000eb60000000000 */
[----:B--2---:R4:W2:Y:S01]  /*0dc0*/  SYNCS.EXCH.64 URZ, [UR4+0x170], UR6 ;  /* 0x0001700604ff75b2 */ /* 0x0048a20008000100 */
[----:B------:R4:W3:Y:S01]  /*0dd0*/  SYNCS.EXCH.64 URZ, [UR4+0x180], UR8 ;  /* 0x0001800804ff75b2 */ /* 0x0008e20008000100 */
[----:B------:R4:W1:Y:S01]  /*0de0*/  SYNCS.EXCH.64 URZ, [UR4+0x178], UR6 ;  /* 0x0001780604ff75b2 */ /* 0x0008620008000100 */
[----:B------:R4:W1:Y:S02]  /*0df0*/  SYNCS.EXCH.64 URZ, [UR4+0x188], UR8 ;  /* 0x0001880804ff75b2 */ /* 0x0008640008000100 */
[----:B----4-:R-:W-:Y:S01]  /*0e00*/  NOP ;  /* 0x0000000000007918 */ /* 0x010fe20000000000 */
.L_x_14:
[----:B--23--:R-:W2:Y:S01]  /*0e10*/  S2UR UR7, SR_CgaCtaId ;  /* 0x00000000000779c3 */ /* 0x00cea20000008800 */
[----:B------:R-:W-:Y:S01]  /*0e20*/  VOTEU.ALL UP0, P1 ;  /* 0x0000000000ff7886 */ /* 0x000fe20000800000 */
[----:B------:R-:W-:Y:S01]  /*0e30*/  UMOV UR4, 0x20 ;  /* 0x0000002000047882 */ /* 0x000fe20000000000 */
[----:B------:R-:W-:Y:S01]  /*0e40*/  NOP ;  /* 0x0000000000007918 */ /* 0x000fe20000000000 */
[----:B-1----:R-:W-:Y:S01]  /*0e50*/  LOP3.LUT R3, R131, 0x1f, RZ, 0xc0, !PT ;  /* 0x0000001f83037812 */ /* 0x002fe200078ec0ff */
[----:B------:R-:W-:Y:S01]  /*0e60*/  UISETP.NE.AND UP4, UPT, UR18, URZ, UPT ;  /* 0x000000ff1200728c */ /* 0x000fe2000bf85270 */
[----:B------:R-:W-:Y:S01]  /*0e70*/  @!UP0 UMOV UR6, 0x400 ;  /* 0x0000040000068882 */ /* 0x000fe20000000000 */
[----:B------:R-:W-:-:S04]  /*0e80*/  @!UP0 UIADD3 UR4, UPT, UPT, -UR4, 0x100000, URZ ;  /* 0x0010000004048890 */ /* 0x000fc8000fffe1ff */
[----:B------:R-:W-:Y:S02]  /*0e90*/  @!UP0 USHF.L.U32 UR5, UR4, 0xb, URZ ;  /* 0x0000000b04058899 */ /* 0x000fe400080006ff */
[----:B------:R-:W-:Y:S02]  /*0ea0*/  @!UP0 USHF.L.U32 UR4, UR4, 0x1, URZ ;  /* 0x0000000104048899 */ /* 0x000fe400080006ff */
[----:B--2---:R-:W-:Y:S01]  /*0eb0*/  @!UP0 ULEA UR6, UR7, UR6, 0x18 ;  /* 0x0000000607068291 */ /* 0x004fe2000f8ec0ff */
[----:B------:R-:W1:Y:S01]  /*0ec0*/  LDCU UR7, c[0x0][0x36c] ;  /* 0x00006d80ff0777ac */ /* 0x000e620008000800 */
[----:B------:R-:W-:Y:S01]  /*0ed0*/  VOTEU.ALL UP0, P1 ;  /* 0x0000000000ff7886 */ /* 0x000fe20000800000 */
[----:B------:R-:W2:Y:S09]  /*0ee0*/  FENCE.VIEW.ASYNC.S ;  /* 0x00000000000073c6 */ /* 0x000eb20000000000 */
[----:B--2---:R2:W3:Y:S01]  /*0ef0*/  @!UP0 SYNCS.EXCH.64 URZ, [UR6+0x190], UR4 ;  /* 0x0001900406ff85b2 */ /* 0x0044e20008000100 */
[----:B-1----:R-:W-:-:S09]  /*0f00*/  UISETP.EQ.U32.AND UP6, UPT, UR7, 0x1, UPT ;  /* 0x000000010700788c */ /* 0x002fd2000bfc2070 */
[----:B--2---:R-:W-:Y:S05]  /*0f10*/  BRA.U !UP6, `(.L_x_15) ;  /* 0x000000010e087547 */ /* 0x004fea000b800000 */
[----:B---3--:R-:W-:Y:S01]  /*0f20*/  UCGABAR_ARV ;  /* 0x00000000000079c7 */ /* 0x008fe20008000000 */
[----:B------:R-:W-:Y:S05]  /*0f30*/  BRA `(.L_x_16) ;  /* 0x0000000000047947 */ /* 0x000fea0003800000 */
.L_x_15:
[----:B---3--:R-:W-:Y:S01]  /*0f40*/  NOP ;  /* 0x0000000000007918 */ /* 0x008fe20000000000 */
.L_x_16:
[----:B------:R-:W1:Y:S01]  /*0f50*/  S2UR UR20, SR_CTAID.X ;  /* 0x00000000001479c3 */ /* 0x000e620000002500 */
[----:B------:R-:W-:-:S05]  /*0f60*/  CS2R.32 R2, SR_CgaSize ;  /* 0x0000000000027805 */ /* 0x000fca0000008a00 */
[----:B------:R-:W-:-:S05]  /*0f70*/  IMAD R2, R2, -0xa0, RZ ;  /* 0xffffff6002027824 */ /* 0x000fca00078e02ff */
[----:B------:R-:W-:-:S14]  /*0f80*/  R2UR UR5, R2 ;  /* 0x00000000020572ca */ /* 0x000fdc00000e0000 */
[----:B------:R-:W2:Y:S01]  /*0f90*/  LDCU UR5, c[0x0][UR5+0x2b0] ;  /* 0x00005600050577ac */ /* 0x000ea20008000800 */
[----:B------:R-:W-:-:S05]  /*0fa0*/  CS2R.32 R2, SR_CgaSize ;  /* 0x0000000000027805 */ /* 0x000fca0000008a00 */
[----:B------:R-:W-:-:S05]  /*0fb0*/  IMAD R2, R2, -0xa0, RZ ;  /* 0xffffff6002027824 */ /* 0x000fca00078e02ff */
[----:B------:R-:W-:-:S14]  /*0fc0*/  R2UR UR4, R2 ;  /* 0x00000000020472ca */ /* 0x000fdc00000e0000 */
[----:B------:R-:W3:Y:S01]  /*0fd0*/  LDCU UR4, c[0x0][UR4+0x2b4] ;  /* 0x00005680040477ac */ /* 0x000ee20008000800 */
[----:B------:R-:W4:Y:S01]  /*0fe0*/  S2UR UR46, SR_CTAID.Y ;  /* 0x00000000002e79c3 */ /* 0x000f220000002600 */
[----:B------:R-:W-:-:S05]  /*0ff0*/  CS2R.32 R2, SR_CgaSize ;  /* 0x0000000000027805 */ /* 0x000fca0000008a00 */
[----:B------:R-:W-:-:S05]  /*1000*/  IMAD R2, R2, -0xa0, RZ ;  /* 0xffffff6002027824 */ /* 0x000fca00078e02ff */
[----:B------:R-:W-:-:S14]  /*1010*/  R2UR UR62, R2 ;  /* 0x00000000023e72ca */ /* 0x000fdc00000e0000 */
[----:B------:R-:W3:Y:S01]  /*1020*/  LDCU UR62, c[0x0][UR62+0x2a0] ;  /* 0x000054003e3e77ac */ /* 0x000ee20008000800 */
[----:B------:R-:W-:-:S05]  /*1030*/  CS2R.32 R2, SR_CgaSize ;  /* 0x0000000000027805 */ /* 0x000fca0000008a00 */
[----:B------:R-:W-:-:S05]  /*1040*/  IMAD R2, R2, -0xa0, RZ ;  /* 0xffffff6002027824 */ /* 0x000fca00078e02ff */
[----:B------:R-:W-:-:S14]  /*1050*/  R2UR UR63, R2 ;  /* 0x00000000023f72ca */ /* 0x000fdc00000e0000 */
[----:B------:R-:W3:Y:S01]  /*1060*/  LDCU UR63, c[0x0][UR63+0x2a4] ;  /* 0x000054803f3f77ac */ /* 0x000ee20008000800 */
[----:B------:R-:W3:Y:S01]  /*1070*/  LDCU UR19, c[0x0][0xc24] ;  /* 0x00018480ff1377ac */ /* 0x000ee20008000800 */
[----:B------:R-:W3:Y:S01]  /*1080*/  LDCU UR39, c[0x0][0xc24] ;  /* 0x00018480ff2777ac */ /* 0x000ee20008000800 */
[----:B-1----:R-:W-:Y:S01]  /*1090*/  I2FP.F32.U32 R2, UR20 ;  /* 0x0000001400027c45 */ /* 0x002fe20008201000 */
[----:B------:R-:W1:Y:S04]  /*10a0*/  LDCU UR23, c[0x0][0xc30] ;  /* 0x00018600ff1777ac */ /* 0x000e680008000800 */
[----:B--2---:R-:W-:Y:S01]  /*10b0*/  FMUL R2, R2, UR5 ;  /* 0x0000000502027c20 */ /* 0x004fe20008400000 */
[----:B----4-:R-:W-:-:S05]  /*10c0*/  I2FP.F32.U32 R0, UR46 ;  /* 0x0000002e00007c45 */ /* 0x010fca0008201000 */
[----:B------:R-:W2:Y:S01]  /*10d0*/  F2I.U32.TRUNC.NTZ R2, R2 ;  /* 0x0000000200027305 */ /* 0x000ea2000020f000 */
[----:B---3--:R-:W-:-:S07]  /*10e0*/  FMUL R0, R0, UR4 ;  /* 0x0000000400007c20 */ /* 0x008fce0008400000 */
[----:B------:R-:W3:Y:S01]  /*10f0*/  F2I.U32.TRUNC.NTZ R0, R0 ;  /* 0x0000000000007305 */ /* 0x000ee2000020f000 */
[----:B--2---:R-:W-:Y:S02]  /*1100*/  R2UR UR4, R2 ;  /* 0x00000000020472ca */ /* 0x004fe400000e0000 */
[----:B------:R-:W-:Y:S02]  /*1110*/  PRMT R2, RZ, 0x7610, R2 ;  /* 0x00007610ff027816 */ /* 0x000fe40000000002 */
[----:B---3--:R-:W-:Y:S02]  /*1120*/  R2UR UR6, R0 ;  /* 0x00000000000672ca */ /* 0x008fe400000e0000 */
[----:B------:R-:W-:-:S07]  /*1130*/  PRMT R0, RZ, 0x7610, R0 ;  /* 0x00007610ff007816 */ /* 0x000fce0000000000 */
[----:B------:R-:W-:-:S04]  /*1140*/  UIADD3 UR5, UPT, UPT, -UR4, URZ, URZ ;  /* 0x000000ff04057290 */ /* 0x000fc8000fffe1ff */
[----:B------:R-:W-:Y:S02]  /*1150*/  UIMAD UR62, UR62, UR5, UR20 ;  /* 0x000000053e3e72a4 */ /* 0x000fe4000f8e0214 */
[----:B------:R-:W-:-:S04]  /*1160*/  UIADD3 UR4, UPT, UPT, -UR6, URZ, URZ ;  /* 0x000000ff06047290 */ /* 0x000fc8000fffe1ff */
[----:B------:R-:W-:Y:S01]  /*1170*/  UIMAD UR63, UR63, UR4, UR46 ;  /* 0x000000043f3f72a4 */ /* 0x000fe2000f8e022e */
[----:B-1----:R-:W-:Y:S11]  /*1180*/  BRA.U UP4, `(.L_x_17) ;  /* 0x0000000104287547 */ /* 0x002ff6000b800000 */
[----:B------:R-:W-:Y:S02]  /*1190*/  UISETP.NE.AND UP0, UPT, UR63, URZ, UPT ;  /* 0x000000ff3f00728c */ /* 0x000fe4000bf05270 */
[----:B------:R-:W-:Y:S02]  /*11a0*/  ULOP3.LUT UR4, UR62, 0xfffffffe, URZ, 0xc0, !UPT ;  /* 0xfffffffe3e047892 */ /* 0x000fe4000f8ec0ff */
[----:B------:R-:W-:Y:S01]  /*11b0*/  UISETP.LT.U32.OR UP0, UPT, UR62, 0x2, !UP0 ;  /* 0x000000023e00788c */ /* 0x000fe2000c701470 */
[----:B------:R-:W-:-:S03]  /*11c0*/  UMOV UR7, 0x3 ;  /* 0x0000000300077882 */ /* 0x000fc60000000000 */
[----:B------:R-:W-:Y:S02]  /*11d0*/  USEL UR6, URZ, 0x1, !UP0 ;  /* 0x00000001ff067887 */ /* 0x000fe4000c000000 */
[----:B------:R-:W-:Y:S02]  /*11e0*/  USEL UR5, URZ, 0x2, !UP0 ;  /* 0x00000002ff057887 */ /* 0x000fe4000c000000 */
[----:B------:R-:W-:Y:S02]  /*11f0*/  USHF.L.U32 UR4, UR7, UR4, URZ ;  /* 0x0000000407047299 */ /* 0x000fe400080006ff */
[----:B------:R-:W-:-:S04]  /*1200*/  UIADD3 UR5, UPT, UPT, UR6, UR5, URZ ;  /* 0x0000000506057290 */ /* 0x000fc8000fffe0ff */
[----:B------:R-:W-:Y:S02]  /*1210*/  MOV R0, UR4 ;  /* 0x0000000400007c02 */ /* 0x000fe40008000f00 */
[----:B------:R-:W-:-:S07]  /*1220*/  MOV R2, UR5 ;  /* 0x0000000500027c02 */ /* 0x000fce0008000f00 */
.L_x_17:
[----:B------:R-:W1:Y:S01]  /*1230*/  S2UR UR45, SR_CTAID.Z ;  /* 0x00000000002d79c3 */ /* 0x000e620000002700 */
[----:B------:R-:W-:Y:S01]  /*1240*/  UISETP.GE.AND UP0, UPT, UR19, 0x1, UPT ;  /* 0x000000011300788c */ /* 0x000fe2000bf06270 */
[----:B------:R-:W-:-:S08]  /*1250*/  UMOV UR49, UR20 ;  /* 0x0000001400317c82 */ /* 0x000fd00008000000 */
[----:B------:R-:W-:Y:S05]  /*1260*/  BRA.U !UP0, `(.L_x_18) ;  /* 0x0000000108d47547 */ /* 0x000fea000b800000 */
[----:B------:R-:W2:Y:S01]  /*1270*/  LDCU.128 UR12, c[0x0][0xc10] ;  /* 0x00018200ff0c77ac */ /* 0x000ea20008000c00 */
[----:B------:R-:W3:Y:S01]  /*1280*/  LDCU UR21, c[0x0][0xc0c] ;  /* 0x00018180ff1577ac */ /* 0x000ee20008000800 */
[----:B------:R-:W4:Y:S01]  /*1290*/  LDCU UR6, c[0x0][0x370] ;  /* 0x00006e00ff0677ac */ /* 0x000f220008000800 */
[----:B------:R-:W1:Y:S01]  /*12a0*/  LDCU UR7, c[0x0][0x374] ;  /* 0x00006e80ff0777ac */ /* 0x000e620008000800 */
[----:B------:R-:W1:Y:S01]  /*12b0*/  LDCU UR22, c[0x0][0xc20] ;  /* 0x00018400ff1677ac */ /* 0x000e620008000800 */
[----:B--2---:R-:W-:Y:S02]  /*12c0*/  UIMAD.WIDE.U32 UR4, UR20, UR12, URZ ;  /* 0x0000000c140472a5 */ /* 0x004fe4000f8e00ff */
[----:B---3--:R-:W-:Y:S01]  /*12d0*/  UISETP.NE.AND UP0, UPT, UR21, 0x1, UPT ;  /* 0x000000011500788c */ /* 0x008fe2000bf05270 */
[----:B------:R-:W2:Y:S01]  /*12e0*/  LDCU.64 UR8, c[0x0][0xc28] ;  /* 0x00018500ff0877ac */ /* 0x000ea20008000a00 */
[----:B----4-:R-:W-:-:S03]  /*12f0*/  UIMAD.WIDE.U32 UR10, UR6, UR12, URZ ;  /* 0x0000000c060a72a5 */ /* 0x010fc6000f8e00ff */
[----:B------:R-:W-:Y:S01]  /*1300*/  UMOV UR4, UR5 ;  /* 0x0000000500047c82 */ /* 0x000fe20008000000 */
[----:B------:R-:W-:Y:S02]  /*1310*/  UISETP.NE.AND UP2, UPT, UR19, 0x1, UPT ;  /* 0x000000011300788c */ /* 0x000fe4000bf45270 */
[----:B------:R-:W-:Y:S01]  /*1320*/  USHF.R.U32.HI UR4, URZ, UR13, UR4 ;  /* 0x0000000dff047299 */ /* 0x000fe20008011604 */
[----:B------:R-:W-:Y:S01]  /*1330*/  UMOV UR10, UR11 ;  /* 0x0000000b000a7c82 */ /* 0x000fe20008000000 */
[----:B------:R-:W-:Y:S02]  /*1340*/  UIMAD.WIDE.U32 UR16, UR46, UR15, URZ ;  /* 0x0000000f2e1072a5 */ /* 0x000fe4000f8e00ff */
[----:B------:R-:W-:Y:S02]  /*1350*/  USEL UR5, UR20, UR4, !UP0 ;  /* 0x0000000414057287 */ /* 0x000fe4000c000000 */
[----:B------:R-:W-:Y:S02]  /*1360*/  @UP0 USHF.R.U32.HI UR6, URZ, UR13, UR10 ;  /* 0x0000000dff060299 */ /* 0x000fe4000801160a */
[----:B------:R-:W-:-:S02]  /*1370*/  UISETP.NE.AND UP0, UPT, UR14, 0x1, UPT ;  /* 0x000000010e00788c */ /* 0x000fc4000bf05270 */
[----:B-1----:R-:W-:Y:S02]  /*1380*/  UIMAD.WIDE.U32 UR10, UR7, UR15, URZ ;  /* 0x0000000f070a72a5 */ /* 0x002fe4000f8e00ff */
[----:B--2---:R-:W-:Y:S01]  /*1390*/  UIMAD.WIDE.U32 UR12, UR6, UR8, URZ ;  /* 0x00000008060c72a5 */ /* 0x004fe2000f8e00ff */
[----:B------:R-:W-:Y:S01]  /*13a0*/  UMOV UR4, UR17 ;  /* 0x0000001100047c82 */ /* 0x000fe20008000000 */
[----:B------:R-:W-:-:S03]  /*13b0*/  UIADD3 UR49, UPT, UPT, -UR5, URZ, URZ ;  /* 0x000000ff05317290 */ /* 0x000fc6000fffe1ff */
[----:B------:R-:W-:Y:S01]  /*13c0*/  UMOV UR10, UR11 ;  /* 0x0000000b000a7c82 */ /* 0x000fe20008000000 */
[----:B------:R-:W-:Y:S02]  /*13d0*/  USHF.R.U32.HI UR4, URZ, UR22, UR4 ;  /* 0x00000016ff047299 */ /* 0x000fe40008011604 */
[----:B------:R-:W-:Y:S01]  /*13e0*/  @UP0 USHF.R.U32.HI UR7, URZ, UR22, UR10 ;  /* 0x00000016ff070299 */ /* 0x000fe2000801160a */
[----:B------:R-:W-:Y:S01]  /*13f0*/  UMOV UR12, UR13 ;  /* 0x0000000d000c7c82 */ /* 0x000fe20008000000 */
[----:B------:R-:W-:Y:S02]  /*1400*/  USEL UR4, UR46, UR4, !UP0 ;  /* 0x000000042e047287 */ /* 0x000fe4000c000000 */
[----:B------:R-:W-:Y:S02]  /*1410*/  UIMAD.WIDE.U32 UR10, UR7, UR8, URZ ;  /* 0x00000008070a72a5 */ /* 0x000fe4000f8e00ff */
[----:B------:R-:W-:Y:S02]  /*1420*/  @UP2 USHF.R.U32.HI UR6, URZ, UR9, UR12 ;  /* 0x00000009ff062299 */ /* 0x000fe4000801160c */
[----:B------:R-:W-:-:S02]  /*1430*/  UIMAD.WIDE.U32 UR12, UR4, UR8, URZ ;  /* 0x00000008040c72a5 */ /* 0x000fc4000f8e00ff */
[----:B------:R-:W-:Y:S01]  /*1440*/  UIMAD UR49, UR21, UR49, UR20 ;  /* 0x00000031153172a4 */ /* 0x000fe2000f8e0214 */
[----:B------:R-:W-:Y:S02]  /*1450*/  UMOV UR10, UR11 ;  /* 0x0000000b000a7c82 */ /* 0x000fe40008000000 */
[----:B------:R-:W-:Y:S02]  /*1460*/  @UP2 USHF.R.U32.HI UR7, URZ, UR9, UR10 ;  /* 0x00000009ff072299 */ /* 0x000fe4000801160a */
[----:B------:R-:W-:Y:S02]  /*1470*/  UIMAD UR10, UR6, UR19, URZ ;  /* 0x00000013060a72a4 */ /* 0x000fe4000f8e02ff */
[----:B------:R-:W-:-:S04]  /*1480*/  UIMAD UR7, UR7, UR19, URZ ;  /* 0x00000013070772a4 */ /* 0x000fc8000f8e02ff */
[----:B------:R-:W-:-:S03]  /*1490*/  UISETP.GE.AND UP0, UPT, UR4, UR7, UPT ;  /* 0x000000070400728c */ /* 0x000fc6000bf06270 */
[----:B------:R-:W-:Y:S01]  /*14a0*/  UMOV UR7, UR13 ;  /* 0x0000000d00077c82 */ /* 0x000fe20008000000 */
[----:B------:R-:W-:Y:S02]  /*14b0*/  UISETP.GE.OR UP0, UPT, UR5, UR10, UP0 ;  /* 0x0000000a0500728c */ /* 0x000fe40008706670 */
[----:B------:R-:W-:Y:S02]  /*14c0*/  UIMAD.WIDE.U32 UR10, UR5, UR8, URZ ;  /* 0x00000008050a72a5 */ /* 0x000fe4000f8e00ff */
[----:B------:R-:W-:Y:S02]  /*14d0*/  USHF.R.U32.HI UR7, URZ, UR9, UR7 ;  /* 0x00000009ff077299 */ /* 0x000fe40008011607 */
[----:B------:R-:W-:Y:S02]  /*14e0*/  UIADD3 UR10, UPT, UPT, -UR4, URZ, URZ ;  /* 0x000000ff040a7290 */ /* 0x000fe4000fffe1ff */
[----:B------:R-:W-:Y:S02]  /*14f0*/  USEL UR7, UR4, UR7, !UP2 ;  /* 0x0000000704077287 */ /* 0x000fe4000d000000 */
[----:B------:R-:W-:Y:S01]  /*1500*/  UIMAD UR10, UR14, UR10, UR46 ;  /* 0x0000000a0e0a72a4 */ /* 0x000fe2000f8e022e */
[----:B------:R-:W-:-:S02]  /*1510*/  @!UP0 UMOV UR8, UR11 ;  /* 0x0000000b00088c82 */ /* 0x000fc40008000000 */
[----:B------:R-:W-:Y:S02]  /*1520*/  @!UP0 USHF.R.U32.HI UR8, URZ, UR9, UR8 ;  /* 0x00000009ff088299 */ /* 0x000fe40008011608 */
[----:B------:R-:W-:Y:S02]  /*1530*/  UIADD3 UR9, UPT, UPT, -UR7, URZ, URZ ;  /* 0x000000ff07097290 */ /* 0x000fe4000fffe1ff */
[----:B------:R-:W-:Y:S02]  /*1540*/  @!UP0 USEL UR8, UR5, UR8, !UP2 ;  /* 0x0000000805088287 */ /* 0x000fe4000d000000 */
[----:B------:R-:W-:Y:S02]  /*1550*/  UIMAD UR9, UR19, UR9, UR4 ;  /* 0x00000009130972a4 */ /* 0x000fe4000f8e0204 */
[----:B------:R-:W-:Y:S02]  /*1560*/  @!UP0 UIADD3 UR7, UPT, UPT, UR7, -UR8, URZ ;  /* 0x8000000807078290 */ /* 0x000fe4000fffe0ff */
[----:B------:R-:W-:-:S02]  /*1570*/  @!UP0 UIMAD UR6, UR9, UR6, UR8 ;  /* 0x00000006090682a4 */ /* 0x000fc4000f8e0208 */
[----:B------:R-:W-:-:S04]  /*1580*/  @!UP0 UIMAD UR4, UR7, UR19, UR5 ;  /* 0x00000013070482a4 */ /* 0x000fc8000f8e0205 */
[----:B------:R-:W-:Y:S01]  /*1590*/  UIMAD UR46, UR4, UR14, UR10 ;  /* 0x0000000e042e72a4 */ /* 0x000fe2000f8e020a */
[----:B------:R-:W-:Y:S02]  /*15a0*/  @!UP0 UMOV UR5, UR6 ;  /* 0x0000000600058c82 */ /* 0x000fe40008000000 */
[----:B------:R-:W-:-:S12]  /*15b0*/  UIMAD UR49, UR5, UR21, UR49 ;  /* 0x00000015053172a4 */ /* 0x000fd8000f8e0231 */
.L_x_18:
[----:B------:R-:W-:-:S09]  /*15c0*/  UISETP.NE.AND UP0, UPT, UR23, 0x1, UPT ;  /* 0x000000011700788c */ /* 0x000fd2000bf05270 */
[----:B------:R-:W-:Y:S05]  /*15d0*/  BRA.U UP0, `(.L_x_19) ;  /* 0x0000000100407547 */ /* 0x000fea000b800000 */
[----:B------:R-:W2:Y:S01]  /*15e0*/  LDCU.128 UR8, c[0x0][0xc10] ;  /* 0x00018200ff0877ac */ /* 0x000ea20008000c00 */
[----:B------:R-:W3:Y:S01]  /*15f0*/  LDCU UR12, c[0x0][0xc0c] ;  /* 0x00018180ff0c77ac */ /* 0x000ee20008000800 */
[----:B------:R-:W4:Y:S01]  /*1600*/  LDCU UR13, c[0x0][0xc20] ;  /* 0x00018400ff0d77ac */ /* 0x000f220008000800 */
[----:B--2---:R-:W-:Y:S02]  /*1610*/  UIMAD.WIDE.U32 UR4, UR49, UR8, URZ ;  /* 0x00000008310472a5 */ /* 0x004fe4000f8e00ff */
[----:B------:R-:W-:Y:S02]  /*1620*/  UIMAD.WIDE.U32 UR6, UR46, UR11, URZ ;  /* 0x0000000b2e0672a5 */ /* 0x000fe4000f8e00ff */
[----:B---3--:R-:W-:Y:S02]  /*1630*/  UISETP.NE.AND UP0, UPT, UR12, 0x1, UPT ;  /* 0x000000010c00788c */ /* 0x008fe4000bf05270 */
[----:B------:R-:W-:-:S03]  /*1640*/  USHF.R.U32.HI UR5, URZ, UR9, UR5 ;  /* 0x00000009ff057299 */ /* 0x000fc60008011605 */
[----:B------:R-:W-:Y:S01]  /*1650*/  UMOV UR4, UR7 ;  /* 0x0000000700047c82 */ /* 0x000fe20008000000 */
[----:B------:R-:W-:Y:S02]  /*1660*/  USEL UR5, UR49, UR5, !UP0 ;  /* 0x0000000531057287 */ /* 0x000fe4000c000000 */
[----:B------:R-:W-:Y:S02]  /*1670*/  UISETP.NE.AND UP0, UPT, UR10, 0x1, UPT ;  /* 0x000000010a00788c */ /* 0x000fe4000bf05270 */
[----:B----4-:R-:W-:-:S04]  /*1680*/  USHF.R.U32.HI UR4, URZ, UR13, UR4 ;  /* 0x0000000dff047299 */ /* 0x010fc80008011604 */
[----:B------:R-:W-:-:S04]  /*1690*/  USEL UR4, UR46, UR4, !UP0 ;  /* 0x000000042e047287 */ /* 0x000fc8000c000000 */
[----:B------:R-:W-:Y:S02]  /*16a0*/  UIADD3 UR6, UPT, UPT, -UR4, UR5, URZ ;  /* 0x0000000504067290 */ /* 0x000fe4000fffe1ff */
[----:B------:R-:W-:Y:S02]  /*16b0*/  UIADD3 UR4, UPT, UPT, UR4, -UR5, URZ ;  /* 0x8000000504047290 */ /* 0x000fe4000fffe0ff */
[----:B------:R-:W-:Y:S02]  /*16c0*/  UIMAD UR46, UR6, UR10, UR46 ;  /* 0x0000000a062e72a4 */ /* 0x000fe4000f8e022e */
[----:B------:R-:W-:-:S12]  /*16d0*/  UIMAD UR49, UR4, UR12, UR49 ;  /* 0x0000000c043172a4 */ /* 0x000fd8000f8e0231 */
.L_x_19:
[----:B------:R-:W-:Y:S05]  /*16e0*/  BRA.U !UP6, `(.L_x_20) ;  /* 0x000000010e0c7547 */ /* 0x000fea000b800000 */
[----:B------:R-:W-:Y:S01]  /*16f0*/  UCGABAR_WAIT ;  /* 0x0000000000007dc7 */ /* 0x000fe20008000000 */
[----:B------:R-:W-:Y:S01]  /*1700*/  CCTL.IVALL ;  /* 0x00000000ff00798f */ /* 0x000fe20002000000 */
[----:B------:R-:W-:Y:S05]  /*1710*/  BRA `(.L_x_21) ;  /* 0x0000000000047947 */ /* 0x000fea0003800000 */
.L_x_20:
[----:B------:R-:W-:Y:S06]  /*1720*/  BAR.SYNC.DEFER_BLOCKING 0x0 ;  /* 0x0000000000007b1d */ /* 0x000fec0000010000 */
.L_x_21:
[----:B------:R-:W-:Y:S05]  /*1730*/  BRA.U UP5, `(.L_x_22) ;  /* 0x0000002905087547 */ /* 0x000fea000b800000 */
[----:B------:R-:W2:Y:S01]  /*1740*/  LDCU UR7, c[0x0][0x394] ;  /* 0x00007280ff0777ac */ /* 0x000ea20008000800 */
[----:B------:R-:W-:Y:S01]  /*1750*/  PLOP3.LUT P1, PT, PT, PT, UP3, 0x80, 0x8 ;  /* 0x000000000008781c */ /* 0x000fe20003f2f038 */
[----:B------:R-:W-:Y:S01]  /*1760*/  IMAD.MOV.U32 R2, RZ, RZ, RZ ;  /* 0x000000ffff027224 */ /* 0x000fe200078e00ff */
[----:B------:R-:W-:Y:S01]  /*1770*/  ISETP.EQ.OR P2, PT, R3, RZ, P3 ;  /* 0x000000ff0300720c */ /* 0x000fe20001f42670 */
[----:B------:R-:W3:Y:S01]  /*1780*/  LDCU UR6, c[0x0][0x5d8] ;  /* 0x0000bb00ff0677ac */ /* 0x000ee20008000800 */
[----:B------:R-:W-:Y:S01]  /*1790*/  PLOP3.LUT P1, PT, P1, PT, PT, 0x8, 0x80 ;  /* 0x000000000080781c */ /* 0x000fe20000f2e170 */
[----:B------:R-:W-:Y:S02]  /*17a0*/  UISETP.NE.AND UP0, UPT, UR18, URZ, UPT ;  /* 0x000000ff1200728c */ /* 0x000fe4000bf05270 */
[----:B------:R-:W-:Y:S02]  /*17b0*/  USHF.L.U32 UR8, UR20, 0x5, URZ ;  /* 0x0000000514087899 */ /* 0x000fe400080006ff */
[----:B------:R-:W-:Y:S01]  /*17c0*/  USEL UR48, UR53, 0x2, UP0 ;  /* 0x0000000235307887 */ /* 0x000fe20008000000 */
[----:B------:R-:W4:Y:S01]  /*17d0*/  LDCU UR58, c[0x0][0x370] ;  /* 0x00006e00ff3a77ac */ /* 0x000f220008000800 */
[----:B--2---:R-:W-:Y:S01]  /*17e0*/  UIADD3 UR5, UPT, UPT, UR7, 0x3f, URZ ;  /* 0x0000003f07057890 */ /* 0x004fe2000fffe0ff */
[----:B------:R-:W2:Y:S03]  /*17f0*/  LDCU.64 UR50, c[0x0][0x348] ;  /* 0x00006900ff3277ac */ /* 0x000ea60008000a00 */
[----:B------:R-:W-:-:S02]  /*1800*/  USHF.R.S32.HI UR4, URZ, 0x1f, UR5 ;  /* 0x0000001fff047899 */ /* 0x000fc40008011405 */
[----:B---3--:R-:W-:Y:S02]  /*1810*/  UIADD3 UR6, UPT, UPT, UR6, 0x3f, URZ ;  /* 0x0000003f06067890 */ /* 0x008fe4000fffe0ff */
[----:B------:R-:W-:Y:S02]  /*1820*/  ULEA.HI UR4, UR4, UR5, URZ, 0x6 ;  /* 0x0000000504047291 */ /* 0x000fe4000f8f30ff */
[----:B------:R-:W-:Y:S02]  /*1830*/  UIADD3 UR5, UPT, UPT, UR7, -0x1, URZ ;  /* 0xffffffff07057890 */ /* 0x000fe4000fffe0ff */
[----:B------:R-:W-:Y:S02]  /*1840*/  USHF.R.S32.HI UR60, URZ, 0x6, UR4 ;  /* 0x00000006ff3c7899 */ /* 0x000fe40008011404 */
[----:B------:R-:W-:Y:S02]  /*1850*/  UISETP.GE.U32.AND UP1, UPT, UR5, -0x7f, UPT ;  /* 0xffffff810500788c */ /* 0x000fe4000bf26070 */
[----:B------:R-:W-:-:S02]  /*1860*/  UISETP.LT.U32.AND UP0, UPT, UR60, 0x14, UPT ;  /* 0x000000143c00788c */ /* 0x000fc4000bf01070 */
[----:B------:R-:W-:Y:S02]  /*1870*/  USHF.R.S32.HI UR4, URZ, 0x1f, UR6 ;  /* 0x0000001fff047899 */ /* 0x000fe40008011406 */
[----:B------:R-:W-:Y:S02]  /*1880*/  USEL UR59, UR60, 0x14, UP0 ;  /* 0x000000143c3b7887 */ /* 0x000fe40008000000 */
[----:B------:R-:W-:Y:S02]  /*1890*/  ULEA.HI UR4, UR4, UR6, URZ, 0x6 ;  /* 0x0000000604047291 */ /* 0x000fe4000f8f30ff */
[----:B-1----:R-:W-:Y:S02]  /*18a0*/  UIADD3 UR45, UPT, UPT, UR59, -0x1, URZ ;  /* 0xffffffff3b2d7890 */ /* 0x002fe4000fffe0ff */
[----:B------:R-:W-:Y:S02]  /*18b0*/  @UP1 UIADD3 UR45, UPT, UPT, UR59, URZ, URZ ;  /* 0x000000ff3b2d1290 */ /* 0x000fe4000fffe0ff */
[----:B------:R-:W-:-:S02]  /*18c0*/  USHF.L.U32 UR66, UR20, 0x7, URZ ;  /* 0x0000000714427899 */ /* 0x000fc400080006ff */
[----:B------:R-:W-:Y:S01]  /*18d0*/  UIADD3 UR65, UPT, UPT, UR7, 0x7e, URZ ;  /* 0x0000007e07417890 */ /* 0x000fe2000fffe0ff */
[----:B------:R-:W1:Y:S01]  /*18e0*/  LDCU UR57, c[0x0][0x374] ;  /* 0x00006e80ff3977ac */ /* 0x000e620008000800 */
[----:B------:R-:W-:Y:S02]  /*18f0*/  ULOP3.LUT UR64, UR8, 0x20, URZ, 0xc0, !UPT ;  /* 0x0000002008407892 */ /* 0x000fe4000f8ec0ff */
[----:B------:R-:W-:Y:S02]  /*1900*/  USHF.R.S32.HI UR56, URZ, 0x6, UR4 ;  /* 0x00000006ff387899 */ /* 0x000fe40008011404 */
[----:B------:R-:W-:Y:S02]  /*1910*/  UIADD3 UR61, UPT, UPT, UR60, -UR59, URZ ;  /* 0x8000003b3c3d7290 */ /* 0x000fe4000fffe0ff */
[----:B------:R-:W-:Y:S01]  /*1920*/  UIADD3 UR45, UPT, UPT, UR45, 0x1, URZ ;  /* 0x000000012d2d7890 */ /* 0x000fe2000fffe0ff */
[----:B------:R-:W-:Y:S01]  /*1930*/  UMOV UR29, 0x1 ;  /* 0x00000001001d7882 */ /* 0x000fe20000000000 */
[----:B--2-4-:R-:W-:-:S10]  /*1940*/  UMOV UR31, URZ ;  /* 0x000000ff001f7c82 */ /* 0x014fd40008000000 */
.L_x_40:
[----:B------:R-:W-:Y:S01]  /*1950*/  IMAD.U32 R4, RZ, RZ, UR56 ;  /* 0x00000038ff047e24 */ /* 0x000fe2000f8e00ff */
[----:B------:R-:W2:Y:S04]  /*1960*/  LDCU UR55, c[0x0][0x5dc] ;  /* 0x0000bb80ff3777ac */ /* 0x000ea80008000800 */
[-C--:B------:R-:W-:Y:S01]  /*1970*/  IABS R0, R4.reuse ;  /* 0x0000000400007213 */ /* 0x080fe20000000000 */
[----:B------:R-:W3:Y:S01]  /*1980*/  LDCU UR54, c[0x0][0x5e0] ;  /* 0x0000bc00ff3677ac */ /* 0x000ee20008000800 */
[----:B------:R-:W-:Y:S02]  /*1990*/  IABS R4, R4 ;  /* 0x0000000400047213 */ /* 0x000fe40000000000 */
[----:B------:R-:W-:Y:S01]  /*19a0*/  R2UR UR6, R0 ;  /* 0x00000000000672ca */ /* 0x000fe200000e0000 */
[----:B------:R-:W-:Y:S01]  /*19b0*/  UMOV UR30, 0x400 ;  /* 0x00000400001e7882 */ /* 0x000fe20000000000 */
[----:B------:R-:W-:Y:S01]  /*19c0*/  UMOV UR19, URZ ;  /* 0x000000ff00137c82 */ /* 0x000fe20008000000 */
[----:B--2---:R-:W-:-:S10]  /*19d0*/  IMAD.U32 R3, RZ, RZ, UR55 ;  /* 0x00000037ff037e24 */ /* 0x004fd4000f8e00ff */
[----:B------:R-:W2:Y:S01]  /*19e0*/  I2F.RP R0, UR6 ;  /* 0x0000000600007d06 */ /* 0x000ea20008209400 */
[----:B---3--:R-:W-:-:S07]  /*19f0*/  UISETP.NE.AND UP2, UPT, UR54, URZ, UPT ;  /* 0x000000ff3600728c */ /* 0x008fce000bf45270 */
[----:B--2---:R-:W2:Y:S02]  /*1a00*/  MUFU.RCP R0, R0 ;  /* 0x0000000000007308 */ /* 0x004ea40000001000 */
[----:B--2---:R-:W-:-:S06]  /*1a10*/  VIADD R0, R0, 0xffffffe ;  /* 0x0ffffffe00007836 */ /* 0x004fcc0000000000 */
[----:B------:R-:W2:Y:S02]  /*1a20*/  F2I.FTZ.U32.TRUNC.NTZ R0, R0 ;  /* 0x0000000000007305 */ /* 0x000ea4000021f000 */
[----:B--2---:R-:W-:Y:S02]  /*1a30*/  R2UR UR5, R0 ;  /* 0x00000000000572ca */ /* 0x004fe400000e0000 */
[----:B------:R-:W-:Y:S01]  /*1a40*/  IABS R0, R3 ;  /* 0x0000000300007213 */ /* 0x000fe20000000000 */
[----:B------:R-:W-:-:S03]  /*1a50*/  IMAD.U32 R3, RZ, RZ, UR46 ;  /* 0x0000002eff037e24 */ /* 0x000fc6000f8e00ff */
[----:B------:R-:W-:Y:S01]  /*1a60*/  R2UR UR9, R0 ;  /* 0x00000000000972ca */ /* 0x000fe200000e0000 */
[----:B------:R-:W-:Y:S01]  /*1a70*/  IMAD.MOV R0, RZ, RZ, -R4 ;  /* 0x000000ffff007224 */ /* 0x000fe200078e0a04 */
[----:B------:R-:W-:-:S04]  /*1a80*/  IABS R3, R3 ;  /* 0x0000000300037213 */ /* 0x000fc80000000000 */
[----:B------:R-:W-:Y:S01]  /*1a90*/  R2UR UR8, R3 ;  /* 0x00000000030872ca */ /* 0x000fe200000e0000 */
[----:B------:R-:W-:-:S04]  /*1aa0*/  UIADD3 UR4, UPT, UPT, URZ, -UR5, URZ ;  /* 0x80000005ff047290 */ /* 0x000fc8000fffe0ff */
[----:B------:R-:W-:Y:S02]  /*1ab0*/  UIMAD UR7, UR4, UR6, URZ ;  /* 0x00000006040772a4 */ /* 0x000fe4000f8e02ff */
[----:B------:R-:W2:Y:S01]  /*1ac0*/  I2F.RP R3, UR9 ;  /* 0x0000000900037d06 */ /* 0x000ea20008209400 */
[----:B------:R-:W-:Y:S02]  /*1ad0*/  UMOV UR4, URZ ;  /* 0x000000ff00047c82 */ /* 0x000fe40008000000 */
[----:B------:R-:W-:Y:S02]  /*1ae0*/  UIMAD.WIDE.U32 UR4, UR5, UR7, UR4 ;  /* 0x00000007050472a5 */ /* 0x000fe4000f8e0004 */
[----:B------:R-:W-:-:S05]  /*1af0*/  R2UR UR7, R0 ;  /* 0x00000000000772ca */ /* 0x000fca00000e0000 */
[----:B------:R-:W-:Y:S02]  /*1b00*/  UMOV UR4, UR5 ;  /* 0x0000000500047c82 */ /* 0x000fe40008000000 */
[----:B------:R-:W-:Y:S01]  /*1b10*/  UIMAD.WIDE.U32 UR4, UR4, UR8, URZ ;  /* 0x00000008040472a5 */ /* 0x000fe2000f8e00ff */
[----:B--2---:R-:W2:Y:S06]  /*1b20*/  MUFU.RCP R0, R3 ;  /* 0x0000000300007308 */ /* 0x004eac0000001000 */
[----:B------:R-:W-:Y:S02]  /*1b30*/  UMOV UR4, UR5 ;  /* 0x0000000500047c82 */ /* 0x000fe40008000000 */
[----:B------:R-:W-:-:S04]  /*1b40*/  UIMAD UR5, UR4, UR7, UR8 ;  /* 0x00000007040572a4 */ /* 0x000fc8000f8e0208 */
[----:B------:R-:W-:Y:S01]  /*1b50*/  UISETP.GT.U32.AND UP0, UPT, UR6, UR5, UPT ;  /* 0x000000050600728c */ /* 0x000fe2000bf04070 */
[----:B--2---:R-:W-:-:S10]  /*1b60*/  VIADD R0, R0, 0xffffffe ;  /* 0x0ffffffe00007836 */ /* 0x004fd40000000000 */
[----:B------:R-:W-:Y:S01]  /*1b70*/  @!UP0 UIADD3 UR5, UPT, UPT, UR5, -UR6, URZ ;  /* 0x8000000605058290 */ /* 0x000fe2000fffe0ff */
[----:B------:R-:W2:Y:S01]  /*1b80*/  F2I.FTZ.U32.TRUNC.NTZ R0, R0 ;  /* 0x0000000000007305 */ /* 0x000ea2000021f000 */
[----:B------:R-:W-:Y:S02]  /*1b90*/  @!UP0 UIADD3 UR4, UPT, UPT, UR4, 0x1, URZ ;  /* 0x0000000104048890 */ /* 0x000fe4000fffe0ff */
[----:B------:R-:W-:Y:S02]  /*1ba0*/  UISETP.GE.U32.AND UP1, UPT, UR5, UR6, UPT ;  /* 0x000000060500728c */ /* 0x000fe4000bf26070 */
[----:B------:R-:W-:-:S04]  /*1bb0*/  ULOP3.LUT UR5, UR46, UR56, URZ, 0x3c, !UPT ;  /* 0x000000382e057292 */ /* 0x000fc8000f8e3cff */
[----:B------:R-:W-:-:S05]  /*1bc0*/  UISETP.GE.AND UP0, UPT, UR5, URZ, UPT ;  /* 0x000000ff0500728c */ /* 0x000fca000bf06270 */
[----:B------:R-:W-:Y:S01]  /*1bd0*/  @UP1 UIADD3 UR4, UPT, UPT, UR4, 0x1, URZ ;  /* 0x0000000104041890 */ /* 0x000fe2000fffe0ff */
[----:B--2---:R-:W-:Y:S01]  /*1be0*/  R2UR UR5, R0 ;  /* 0x00000000000572ca */ /* 0x004fe200000e0000 */
[----:B------:R-:W-:Y:S01]  /*1bf0*/  UISETP.NE.AND UP1, UPT, UR56, URZ, UPT ;  /* 0x000000ff3800728c */ /* 0x000fe2000bf25270 */
[----:B------:R-:W-:-:S04]  /*1c00*/  IMAD.U32 R0, RZ, RZ, UR54 ;  /* 0x00000036ff007e24 */ /* 0x000fc8000f8e00ff */
[----:B------:R-:W-:Y:S01]  /*1c10*/  UMOV UR8, UR4 ;  /* 0x0000000400087c82 */ /* 0x000fe20008000000 */
[----:B------:R-:W-:Y:S01]  /*1c20*/  IABS R0, R0 ;  /* 0x0000000000007213 */ /* 0x000fe20000000000 */
[----:B------:R-:W-:-:S03]  /*1c30*/  @!UP0 UIADD3 UR8, UPT, UPT, -UR8, URZ, URZ ;  /* 0x000000ff08088290 */ /* 0x000fc6000fffe1ff */
[----:B------:R-:W-:Y:S01]  /*1c40*/  R2UR UR10, R0 ;  /* 0x00000000000a72ca */ /* 0x000fe200000e0000 */
[----:B------:R-:W-:Y:S02]  /*1c50*/  @!UP1 ULOP3.LUT UR8, URZ, UR56, URZ, 0x33, !UPT ;  /* 0x00000038ff089292 */ /* 0x000fe4000f8e33ff */
[----:B------:R-:W-:-:S04]  /*1c60*/  UIADD3 UR4, UPT, UPT, URZ, -UR5, URZ ;  /* 0x80000005ff047290 */ /* 0x000fc8000fffe0ff */
[----:B------:R-:W-:Y:S01]  /*1c70*/  IMAD.U32 R3, RZ, RZ, UR8 ;  /* 0x00000008ff037e24 */ /* 0x000fe2000f8e00ff */
[----:B------:R-:W-:-:S03]  /*1c80*/  UIMAD UR6, UR4, UR9, URZ ;  /* 0x00000009040672a4 */ /* 0x000fc6000f8e02ff */
[----:B------:R-:W-:Y:S01]  /*1c90*/  UMOV UR4, URZ ;  /* 0x000000ff00047c82 */ /* 0x000fe20008000000 */
[----:B------:R-:W-:Y:S01]  /*1ca0*/  IABS R3, R3 ;  /* 0x0000000300037213 */ /* 0x000fe20000000000 */
[----:B------:R-:W-:Y:S01]  /*1cb0*/  UIMAD.WIDE.U32 UR4, UR5, UR6, UR4 ;  /* 0x00000006050472a5 */ /* 0x000fe2000f8e0004 */
[----:B------:R-:W2:Y:S02]  /*1cc0*/  I2F.RP R0, UR10 ;  /* 0x0000000a00007d06 */ /* 0x000ea40008209400 */
[----:B------:R-:W-:Y:S01]  /*1cd0*/  R2UR UR7, R3 ;  /* 0x00000000030772ca */ /* 0x000fe200000e0000 */
[----:B------:R-:W-:Y:S02]  /*1ce0*/  IMAD.U32 R3, RZ, RZ, UR29 ;  /* 0x0000001dff037e24 */ /* 0x000fe4000f8e00ff */
[----:B------:R-:W3:Y:S01]  /*1cf0*/  S2UR UR6, SR_CgaCtaId ;  /* 0x00000000000679c3 */ /* 0x000ee20000008800 */
[----:B------:R-:W-:Y:S02]  /*1d00*/  UMOV UR4, UR5 ;  /* 0x0000000500047c82 */ /* 0x000fe40008000000 */
[----:B------:R-:W-:-:S07]  /*1d10*/  SHF.L.U32 R3, R3, 0x1f, RZ ;  /* 0x0000001f03037819 */ /* 0x000fce00000006ff */
[----:B------:R-:W-:Y:S01]  /*1d20*/  UIMAD.WIDE.U32 UR4, UR4, UR7, URZ ;  /* 0x00000007040472a5 */ /* 0x000fe2000f8e00ff */
[----:B--2---:R-:W2:Y:S06]  /*1d30*/  MUFU.RCP R0, R0 ;  /* 0x0000000000007308 */ /* 0x004eac0000001000 */
[----:B------:R-:W-:Y:S02]  /*1d40*/  UMOV UR4, UR5 ;  /* 0x0000000500047c82 */ /* 0x000fe40008000000 */
[----:B------:R-:W-:-:S04]  /*1d50*/  UIADD3 UR5, UPT, UPT, -UR4, URZ, URZ ;  /* 0x000000ff04057290 */ /* 0x000fc8000fffe1ff */
[----:B------:R-:W-:Y:S02]  /*1d60*/  UIMAD UR5, UR9, UR5, UR7 ;  /* 0x00000005090572a4 */ /* 0x000fe4000f8e0207 */
[----:B---3--:R-:W-:Y:S02]  /*1d70*/  ULEA UR30, UR6, UR30, 0x18 ;  /* 0x0000001e061e7291 */ /* 0x008fe4000f8ec0ff */
[----:B------:R-:W-:Y:S01]  /*1d80*/  UISETP.GT.U32.AND UP0, UPT, UR9, UR5, UPT ;  /* 0x000000050900728c */ /* 0x000fe2000bf04070 */
[----:B--2---:R-:W-:Y:S01]  /*1d90*/  VIADD R0, R0, 0xffffffe ;  /* 0x0ffffffe00007836 */ /* 0x004fe20000000000 */
[----:B------:R-:W-:-:S05]  /*1da0*/  ULEA UR6, UR31, UR30, 0x3 ;  /* 0x0000001e1f067291 */ /* 0x000fca000f8e18ff */
[----:B------:R-:W2:Y:S04]  /*1db0*/  F2I.FTZ.U32.TRUNC.NTZ R0, R0 ;  /* 0x0000000000007305 */ /* 0x000ea8000021f000 */
[----:B------:R-:W-:Y:S01]  /*1dc0*/  @!UP0 UIADD3 UR5, UPT, UPT, UR5, -UR9, URZ ;  /* 0x8000000905058290 */ /* 0x000fe2000fffe0ff */
[----:B------:R3:W4:Y:S01]  /*1dd0*/  SYNCS.PHASECHK.TRANS64.TRYWAIT P0, [UR6+0xa0], R3 ;  /* 0x0000a003ff0075a7 */ /* 0x0007220008001106 */
[----:B------:R-:W-:Y:S02]  /*1de0*/  @!UP0 UIADD3 UR4, UPT, UPT, UR4, 0x1, URZ ;  /* 0x0000000104048890 */ /* 0x000fe4000fffe0ff */
[----:B------:R-:W-:Y:S02]  /*1df0*/  UISETP.GE.U32.AND UP1, UPT, UR5, UR9, UPT ;  /* 0x000000090500728c */ /* 0x000fe4000bf26070 */
[----:B------:R-:W-:Y:S01]  /*1e00*/  ULOP3.LUT UR5, UR8, UR55, URZ, 0x3c, !UPT ;  /* 0x0000003708057292 */ /* 0x000fe2000f8e3cff */
[----:B------:R-:W-:-:S03]  /*1e10*/  UMOV UR6, URZ ;  /* 0x000000ff00067c82 */ /* 0x000fc60008000000 */
[----:B------:R-:W-:Y:S01]  /*1e20*/  UISETP.GE.AND UP0, UPT, UR5, URZ, UPT ;  /* 0x000000ff0500728c */ /* 0x000fe2000bf06270 */
[----:B--2---:R-:W-:-:S04]  /*1e30*/  R2UR UR7, R0 ;  /* 0x00000000000772ca */ /* 0x004fc800000e0000 */
[----:B------:R-:W-:Y:S02]  /*1e40*/  @UP1 UIADD3 UR4, UPT, UPT, UR4, 0x1, URZ ;  /* 0x0000000104041890 */ /* 0x000fe4000fffe0ff */
[----:B------:R-:W-:-:S05]  /*1e50*/  UISETP.NE.AND UP1, UPT, UR55, URZ, UPT ;  /* 0x000000ff3700728c */ /* 0x000fca000bf25270 */
[----:B------:R-:W-:Y:S02]  /*1e60*/  UMOV UR5, UR4 ;  /* 0x0000000400057c82 */ /* 0x000fe40008000000 */
[----:B------:R-:W-:Y:S02]  /*1e70*/  @!UP0 UIADD3 UR5, UPT, UPT, -UR5, URZ, URZ ;  /* 0x000000ff05058290 */ /* 0x000fe4000fffe1ff */
[----:B------:R-:W-:Y:S02]  /*1e80*/  UIADD3 UR4, UPT, UPT, URZ, -UR7, URZ ;  /* 0x80000007ff047290 */ /* 0x000fe4000fffe0ff */
[----:B------:R-:W-:Y:S02]  /*1e90*/  @!UP1 ULOP3.LUT UR5, URZ, UR55, URZ, 0x33, !UPT ;  /* 0x00000037ff059292 */ /* 0x000fe4000f8e33ff */
[----:B------:R-:W-:-:S04]  /*1ea0*/  UIMAD UR4, UR4, UR10, URZ ;  /* 0x0000000a040472a4 */ /* 0x000fc8000f8e02ff */
[----:B------:R-:W-:Y:S01]  /*1eb0*/  IMAD.U32 R0, RZ, RZ, UR5 ;  /* 0x00000005ff007e24 */ /* 0x000fe2000f8e00ff */
[----:B------:R-:W-:-:S04]  /*1ec0*/  UIMAD.WIDE.U32 UR6, UR7, UR4, UR6 ;  /* 0x00000004070672a5 */ /* 0x000fc8000f8e0006 */
[----:B------:R-:W-:-:S03]  /*1ed0*/  IABS R0, R0 ;  /* 0x0000000000007213 */ /* 0x000fc60000000000 */
[----:B------:R-:W-:Y:S01]  /*1ee0*/  UMOV UR6, UR7 ;  /* 0x0000000700067c82 */ /* 0x000fe20008000000 */
[----:B------:R-:W-:-:S13]  /*1ef0*/  R2UR UR9, R0 ;  /* 0x00000000000972ca */ /* 0x000fda00000e0000 */
[----:B------:R-:W-:-:S07]  /*1f00*/  UIMAD.WIDE.U32 UR6, UR6, UR9, URZ ;  /* 0x00000009060672a5 */ /* 0x000fce000f8e00ff */
[----:B------:R-:W-:Y:S01]  /*1f10*/  UMOV UR4, UR7 ;  /* 0x0000000700047c82 */ /* 0x000fe20008000000 */
[----:B------:R-:W-:Y:S02]  /*1f20*/  ULEA.HI UR7, UR49, UR49, URZ, 0x1 ;  /* 0x0000003131077291 */ /* 0x000fe4000f8f08ff */
[----:B------:R-:W-:Y:S02]  /*1f30*/  UIADD3 UR6, UPT, UPT, -UR4, URZ, URZ ;  /* 0x000000ff04067290 */ /* 0x000fe4000fffe1ff */
[----:B------:R-:W-:Y:S02]  /*1f40*/  USHF.L.U32 UR7, UR7, 0x7, URZ ;  /* 0x0000000707077899 */ /* 0x000fe400080006ff */
[----:B------:R-:W-:Y:S02]  /*1f50*/  UIMAD UR6, UR10, UR6, UR9 ;  /* 0x000000060a0672a4 */ /* 0x000fe4000f8e0209 */
[----:B------:R-:W-:Y:S02]  /*1f60*/  ULOP3.LUT UR42, UR7, 0xffffff00, URZ, 0xc0, !UPT ;  /* 0xffffff00072a7892 */ /* 0x000fe4000f8ec0ff */
[----:B------:R-:W-:-:S02]  /*1f70*/  UISETP.GT.U32.AND UP0, UPT, UR10, UR6, UPT ;  /* 0x000000060a00728c */ /* 0x000fc4000bf04070 */
[----:B------:R-:W-:-:S09]  /*1f80*/  ULOP3.LUT UR42, UR42, 0x80, UR66, 0xf8, !UPT ;  /* 0x000000802a2a7892 */ /* 0x000fd2000f8ef842 */
[----:B------:R-:W-:Y:S02]  /*1f90*/  @!UP0 UIADD3 UR6, UPT, UPT, UR6, -UR10, URZ ;  /* 0x8000000a06068290 */ /* 0x000fe4000fffe0ff */
[----:B------:R-:W-:Y:S02]  /*1fa0*/  @!UP0 UIADD3 UR4, UPT, UPT, UR4, 0x1, URZ ;  /* 0x0000000104048890 */ /* 0x000fe4000fffe0ff */
[----:B------:R-:W-:Y:S02]  /*1fb0*/  UISETP.GE.U32.AND UP1, UPT, UR6, UR10, UPT ;  /* 0x0000000a0600728c */ /* 0x000fe4000bf26070 */
[----:B------:R-:W-:Y:S02]  /*1fc0*/  ULOP3.LUT UR6, UR5, UR54, URZ, 0x3c, !UPT ;  /* 0x0000003605067292 */ /* 0x000fe4000f8e3cff */
[----:B------:R-:W-:Y:S02]  /*1fd0*/  UIADD3 UR10, UPT, UPT, -UR8, URZ, URZ ;  /* 0x000000ff080a7290 */ /* 0x000fe4000fffe1ff */
[----:B------:R-:W-:-:S02]  /*1fe0*/  UISETP.GE.AND UP0, UPT, UR6, URZ, UPT ;  /* 0x000000ff0600728c */ /* 0x000fc4000bf06270 */
[----:B------:R-:W-:Y:S02]  /*1ff0*/  UIMAD UR10, UR56, UR10, UR46 ;  /* 0x0000000a380a72a4 */ /* 0x000fe4000f8e022e */
[----:B------:R-:W-:Y:S02]  /*2000*/  UIADD3 UR6, UPT, UPT, -UR5, URZ, URZ ;  /* 0x000000ff05067290 */ /* 0x000fe4000fffe1ff */
[----:B------:R-:W-:Y:S02]  /*2010*/  @UP1 UIADD3 UR4, UPT, UPT, UR4, 0x1, URZ ;  /* 0x0000000104041890 */ /* 0x000fe4000fffe0ff */
[----:B------:R-:W-:Y:S02]  /*2020*/  ULEA UR10, UR10, UR64, 0x6 ;  /* 0x000000400a0a7291 */ /* 0x000fe4000f8e30ff */
[----:B------:R-:W-:-:S03]  /*2030*/  UIMAD UR55, UR55, UR6, UR8 ;  /* 0x00000006373772a4 */ /* 0x000fc6000f8e0208 */
[----:B------:R-:W-:Y:S02]  /*2040*/  UMOV UR49, UR4 ;  /* 0x0000000400317c82 */ /* 0x000fe40008000000 */
[----:B------:R-:W-:Y:S02]  /*2050*/  @!UP0 UIADD3 UR49, UPT, UPT, -UR49, URZ, URZ ;  /* 0x000000ff31318290 */ /* 0x000fe4000fffe1ff */
[----:B------:R-:W-:Y:S02]  /*2060*/  UISETP.GE.U32.AND UP0, UPT, UR65, 0x7f, UPT ;  /* 0x0000007f4100788c */ /* 0x000fe4000bf06070 */
[----:B------:R-:W-:-:S04]  /*2070*/  @!UP2 ULOP3.LUT UR49, URZ, UR54, URZ, 0x33, !UPT ;  /* 0x00000036ff31a292 */ /* 0x000fc8000f8e33ff */
[----:B------:R-:W-:-:S04]  /*2080*/  UIADD3 UR4, UPT, UPT, -UR49, URZ, URZ ;  /* 0x000000ff31047290 */ /* 0x000fc8000fffe1ff */
[----:B------:R-:W-:Y:S01]  /*2090*/  UIMAD UR54, UR54, UR4, UR5 ;  /* 0x00000004363672a4 */ /* 0x000fe2000f8e0205 */
[----:B---34-:R-:W-:Y:S11]  /*20a0*/  BRA.U !UP0, `(.L_x_23) ;  /* 0x00000005086c7547 */ /* 0x018ff6000b800000 */
[----:B------:R-:W2:Y:S01]  /*20b0*/  LDCU UR11, c[0x0][0x5c8] ;  /* 0x0000b900ff0b77ac */ /* 0x000ea20008000800 */
[----:B------:R-:W2:Y:S01]  /*20c0*/  LDCU UR37, c[0x0][0x600] ;  /* 0x0000c000ff2577ac */ /* 0x000ea20008000800 */
[----:B------:R-:W3:Y:S01]  /*20d0*/  LDCU.64 UR12, c[0x0][0x5c0] ;  /* 0x0000b800ff0c77ac */ /* 0x000ee20008000a00 */
[----:B------:R-:W3:Y:S01]  /*20e0*/  LDCU.64 UR8, c[0x0][0x5f8] ;  /* 0x0000bf00ff0877ac */ /* 0x000ee20008000a00 */
[----:B------:R-:W4:Y:S01]  /*20f0*/  LDCU UR24, c[0x0][0x5a8] ;  /* 0x0000b500ff1877ac */ /* 0x000f220008000800 */
[----:B------:R-:W1:Y:S01]  /*2100*/  LDCU UR23, c[0x0][0x59c] ;  /* 0x0000b380ff1777ac */ /* 0x000e620008000800 */
[----:B------:R-:W1:Y:S01]  /*2110*/  LDCU UR22, c[0x0][0x590] ;  /* 0x0000b200ff1677ac */ /* 0x000e620008000800 */
[----:B------:R-:W1:Y:S01]  /*2120*/  LDCU UR28, c[0x0][0x594] ;  /* 0x0000b280ff1c77ac */ /* 0x000e620008000800 */
[----:B------:R-:W1:Y:S01]  /*2130*/  LDCU UR27, c[0x0][0x598] ;  /* 0x0000b300ff1b77ac */ /* 0x000e620008000800 */
[----:B------:R-:W1:Y:S01]  /*2140*/  LDCU UR26, c[0x0][0x5ac] ;  /* 0x0000b580ff1a77ac */ /* 0x000e620008000800 */
[----:B------:R-:W1:Y:S01]  /*2150*/  LDCU UR25, c[0x0][0x5b0] ;  /* 0x0000b600ff1977ac */ /* 0x000e620008000800 */
[----:B------:R-:W1:Y:S01]  /*2160*/  LDCU UR5, c[0x0][0x5cc] ;  /* 0x0000b980ff0577ac */ /* 0x000e620008000800 */
[----:B------:R-:W1:Y:S01]  /*2170*/  LDCU UR4, c[0x0][0x5ec] ;  /* 0x0000bd80ff0477ac */ /* 0x000e620008000800 */
[----:B------:R-:W1:Y:S01]  /*2180*/  LDCU.64 UR20, c[0x0][0x5a0] ;  /* 0x0000b400ff1477ac */ /* 0x000e620008000a00 */
[----:B------:R-:W1:Y:S01]  /*2190*/  LDCU.64 UR16, c[0x0][0x5d0] ;  /* 0x0000ba00ff1077ac */ /* 0x000e620008000a00 */
[----:B------:R-:W1:Y:S01]  /*21a0*/  LDCU.64 UR6, c[0x0][0x5f0] ;  /* 0x0000be00ff0677ac */ /* 0x000e620008000a00 */
[----:B---3--:R-:W-:-:S02]  /*21b0*/  UIMAD UR44, UR55, UR12, UR8 ;  /* 0x0000000c372c72a4 */ /* 0x008fc4000f8e0208 */
[----:B------:R-:W-:Y:S02]  /*21c0*/  UIMAD UR38, UR54, UR13, UR9 ;  /* 0x0000000d362672a4 */ /* 0x000fe4000f8e0209 */
[----:B--2---:R-:W-:Y:S01]  /*21d0*/  UIMAD UR37, UR49, UR11, UR37 ;  /* 0x0000000b312572a4 */ /* 0x004fe2000f8e0225 */
[----:B------:R-:W-:Y:S01]  /*21e0*/  UMOV UR18, URZ ;  /* 0x000000ff00127c82 */ /* 0x000fe20008000000 */
[----:B----4-:R-:W-:-:S10]  /*21f0*/  UMOV UR14, UR31 ;  /* 0x0000001f000e7c82 */ /* 0x010fd40008000000 */
.L_x_29:
[----:B---3--:R-:W-:Y:S01]  /*2200*/  @!P3 MOV R3, 0x5000 ;  /* 0x000050000003b802 */ /* 0x008fe20000000f00 */
[----:B------:R-:W-:Y:S01]  /*2210*/  ULEA UR11, UR14, UR30, 0x3 ;  /* 0x0000001e0e0b7291 */ /* 0x000fe2000f8e18ff */
[----:B----4-:R-:W-:Y:S11]  /*2220*/  @P0 BRA `(.L_x_24) ;  /* 0x0000000000100947 */ /* 0x010ff60003800000 */
[----:B------:R-:W-:Y:S04]  /*2230*/  MOV R4, UR29 ;  /* 0x0000001d00047c02 */ /* 0x000fe80008000f00 */
[----:B------:R-:W-:Y:S04]  /*2240*/  SHF.L.U32 R4, R4, 0x1f, RZ ;  /* 0x0000001f04047819 */ /* 0x000fe800000006ff */
[----:B------:R-:W2:Y:S02]  /*2250*/  SYNCS.PHASECHK.TRANS64.TRYWAIT P0, [UR11+0xa0], R4 ;  /* 0x0000a004ff0075a7 */ /* 0x000ea4000800110b */
[----:B--2---:R-:W-:Y:S05]  /*2260*/  @!P0 BRA `(.L_x_25) ;  /* 0x00000070003c8947 */ /* 0x004fea0003800000 */
.L_x_24:
[----:B------:R3:W-:Y:S01]  /*2270*/  @!P3 SYNCS.ARRIVE.TRANS64 RZ, [UR11], R3 ;  /* 0x00000003ffffb9a7 */ /* 0x0007e2000800000b */
[----:B------:R-:W-:Y:S04]  /*2280*/  ULOP3.LUT UR8, UR48, 0x2, URZ, 0xfc, !UPT ;  /* 0x0000000230087892 */ /* 0x000fe8000f8efcff */
[----:B------:R-:W-:Y:S09]  /*2290*/  UISETP.NE.AND UP0, UPT, UR8, 0x2, UPT ;  /* 0x000000020800788c */ /* 0x000ff2000bf05270 */
[----:B------:R-:W-:Y:S05]  /*22a0*/  BRA.U UP0, `(.L_x_26) ;  /* 0x0000000100047547 */ /* 0x000fea000b800000 */
[----:B-1----:R-:W-:Y:S05]  /*22b0*/  BPT.TRAP 0x1 ;  /* 0x000000040000795c */ /* 0x002fea0000300000 */
.L_x_26:
[----:B------:R-:W-:Y:S04]  /*22c0*/  BSSY.RECONVERGENT B0, `(.L_x_27) ;  /* 0x0000003000007945 */ /* 0x000fe80003800200 */
[----:B------:R-:W-:Y:S05]  /*22d0*/  @P2 BRA `(.L_x_28) ;  /* 0x0000000000042947 */ /* 0x000fea0003800000 */
[----:B-1----:R-:W-:Y:S05]  /*22e0*/  BPT.TRAP 0x1 ;  /* 0x000000040000795c */ /* 0x002fea0000300000 */
.L_x_28:
[----:B-1----:R-:W-:Y:S05]  /*22f0*/  BSYNC.RECONVERGENT B0 ;  /* 0x0000000000007941 */ /* 0x002fea0003800200 */
.L_x_27:
[----:B------:R-:W-:Y:S02]  /*2300*/  UIADD3 UR8, UPT, UPT, UR14, 0x1, URZ ;  /* 0x000000010e087890 */ /* 0x000fe4000fffe0ff */
[----:B------:R-:W-:Y:S02]  /*2310*/  USHF.L.U32 UR43, UR18, 0x6, URZ ;  /* 0x00000006122b7899 */ /* 0x000fe400080006ff */
[----:B------:R-:W-:Y:S02]  /*2320*/  UISETP.NE.AND UP0, UPT, UR8, 0x14, UPT ;  /* 0x000000140800788c */ /* 0x000fe4000bf05270 */
[----:B------:R-:W-:Y:S02]  /*2330*/  ULEA UR19, UR14, UR30, 0xd ;  /* 0x0000001e0e137291 */ /* 0x000fe4000f8e68ff */
[----:B------:R-:W-:Y:S02]  /*2340*/  USEL UR9, URZ, 0x1, UP0 ;  /* 0x00000001ff097887 */ /* 0x000fe40008000000 */
[----:B------:R-:W-:Y:S02]  /*2350*/  USEL UR31, UR8, URZ, UP0 ;  /* 0x000000ff081f7287 */ /* 0x000fe40008000000 */
[----:B------:R-:W-:Y:S02]  /*2360*/  ULOP3.LUT UR29, UR29, UR9, URZ, 0x3c, !UPT ;  /* 0x000000091d1d7292 */ /* 0x000fe4000f8e3cff */
[----:B------:R-:W-:Y:S02]  /*2370*/  ULEA UR8, UR31, UR30, 0x3 ;  /* 0x0000001e1f087291 */ /* 0x000fe4000f8e18ff */
[----:B------:R-:W-:Y:S02]  /*2380*/  UISETP.NE.AND UP0, UPT, UR22, 0x1, UPT ;  /* 0x000000011600788c */ /* 0x000fe4000bf05270 */
[----:B------:R-:W-:Y:S01]  /*2390*/  ULOP3.LUT UR41, UR11, 0xfefffff8, URZ, 0xc0, !UPT ;  /* 0xfefffff80b297892 */ /* 0x000fe2000f8ec0ff */
[----:B--2---:R-:W-:Y:S01]  /*23a0*/  MOV R0, UR29 ;  /* 0x0000001d00007c02 */ /* 0x004fe20008000f00 */
[----:B------:R-:W-:Y:S02]  /*23b0*/  UISETP.NE.AND UP2, UPT, UR24, 0x1, UPT ;  /* 0x000000011800788c */ /* 0x000fe4000bf45270 */
[----:B------:R-:W-:Y:S01]  /*23c0*/  UIADD3 UR34, UP1, UPT, UR50, 0x80, URZ ;  /* 0x0000008032227890 */ /* 0x000fe2000ff3e0ff */
[----:B------:R-:W-:Y:S01]  /*23d0*/  SHF.L.U32 R0, R0, 0x1f, RZ ;  /* 0x0000001f00007819 */ /* 0x000fe200000006ff */
[----:B------:R-:W-:Y:S02]  /*23e0*/  UIADD3 UR40, UPT, UPT, UR19, 0x4400, URZ ;  /* 0x0000440013287890 */ /* 0x000fe4000fffe0ff */
[----:B------:R-:W-:Y:S01]  /*23f0*/  UIADD3.X UR35, UPT, UPT, URZ, UR51, URZ, UP1, !UPT ;  /* 0x00000033ff237290 */ /* 0x000fe20008ffe4ff */
[----:B------:R2:W4:Y:S01]  /*2400*/  SYNCS.PHASECHK.TRANS64.TRYWAIT P0, [UR8+0xa0], R0 ;  /* 0x0000a000ff0075a7 */ /* 0x0005220008001108 */
[----:B------:R-:W-:Y:S02]  /*2410*/  UIMAD.WIDE.U32 UR8, UR43, UR28, URZ ;  /* 0x0000001c2b0872a5 */ /* 0x000fe4000f8e00ff */
[----:B------:R-:W-:Y:S02]  /*2420*/  ULEA UR8, UR38, UR44, 0x5 ;  /* 0x0000002c26087291 */ /* 0x000fe4000f8e28ff */
[----:B------:R-:W-:Y:S02]  /*2430*/  USHF.R.U32.HI UR9, URZ, UR27, UR9 ;  /* 0x0000001bff097299 */ /* 0x000fe40008011609 */
[----:B------:R-:W-:Y:S02]  /*2440*/  ULEA UR36, UR37, UR8, 0xa ;  /* 0x0000000825247291 */ /* 0x000fe4000f8e50ff */
[----:B------:R-:W-:Y:S02]  /*2450*/  USEL UR9, UR43, UR9, !UP0 ;  /* 0x000000092b097287 */ /* 0x000fe4000c000000 */
[----:B------:R-:W-:Y:S02]  /*2460*/  UISETP.NE.AND UP0, UPT, UR23, 0x1, UPT ;  /* 0x000000011700788c */ /* 0x000fe4000bf05270 */
[----:B------:R-:W-:Y:S02]  /*2470*/  UIMAD.WIDE.U32 UR12, UR9, UR20, URZ ;  /* 0x00000014090c72a5 */ /* 0x000fe4000f8e00ff */
[----:B------:R-:W-:Y:S02]  /*2480*/  ULEA UR12, UR14, UR30, 0xb ;  /* 0x0000001e0e0c7291 */ /* 0x000fe4000f8e58ff */
[----:B------:R-:W-:Y:S02]  /*2490*/  USHF.R.U32.HI UR13, URZ, UR21, UR13 ;  /* 0x00000015ff0d7299 */ /* 0x000fe4000801160d */
[----:B------:R-:W-:Y:S02]  /*24a0*/  UIADD3 UR8, UPT, UPT, UR12, 0x2c400, URZ ;  /* 0x0002c4000c087890 */ /* 0x000fe4000fffe0ff */
[----:B------:R-:W-:Y:S02]  /*24b0*/  USEL UR13, UR9, UR13, !UP0 ;  /* 0x0000000d090d7287 */ /* 0x000fe4000c000000 */
[----:B------:R-:W-:Y:S02]  /*24c0*/  UIADD3 UR12, UPT, UPT, -UR9, URZ, URZ ;  /* 0x000000ff090c7290 */ /* 0x000fe4000fffe1ff */
[----:B------:R-:W-:Y:S02]  /*24d0*/  UIMAD.WIDE.U32 UR14, UR13, UR26, URZ ;  /* 0x0000001a0d0e72a5 */ /* 0x000fe4000f8e00ff */
[----:B------:R-:W-:Y:S02]  /*24e0*/  UIMAD UR12, UR22, UR12, UR43 ;  /* 0x0000000c160c72a4 */ /* 0x000fe4000f8e022b */
[----:B------:R-:W-:Y:S02]  /*24f0*/  UIADD3 UR32, UP0, UPT, UR50, 0x180, URZ ;  /* 0x0000018032207890 */ /* 0x000fe4000ff1e0ff */
[----:B------:R-:W-:Y:S02]  /*2500*/  UIADD3 UR18, UPT, UPT, UR18, 0x1, URZ ;  /* 0x0000000112127890 */ /* 0x000fe4000fffe0ff */
[----:B------:R-:W-:Y:S02]  /*2510*/  UIADD3.X UR33, UPT, UPT, URZ, UR51, URZ, UP0, !UPT ;  /* 0x00000033ff217290 */ /* 0x000fe400087fe4ff */
[----:B------:R-:W-:Y:S01]  /*2520*/  UISETP.NE.AND UP0, UPT, UR18, UR45, UPT ;  /* 0x0000002d1200728c */ /* 0x000fe2000bf05270 */
[----:B------:R-:W-:Y:S01]  /*2530*/  UMOV UR46, 0x0 ;  /* 0x00000000002e7882 */ /* 0x000fe20000000000 */
[----:B------:R-:W-:Y:S01]  /*2540*/  UMOV UR47, 0x10000000 ;  /* 0x10000000002f7882 */ /* 0x000fe20000000000 */
[----:B------:R-:W-:Y:S01]  /*2550*/  UMOV UR14, UR15 ;  /* 0x0000000f000e7c82 */ /* 0x000fe20008000000 */
[----:B------:R-:W-:Y:S01]  /*2560*/  UTMALDG.2D.2CTA [UR40], [UR34], desc[UR46] ;  /* 0x00002e28220075b4 */ /* 0x000fe20008209000 */
[----:B------:R-:W-:Y:S01]  /*2570*/  USHF.R.U32.HI UR11, URZ, UR25, UR14 ;  /* 0x00000019ff0b7299 */ /* 0x000fe2000801160e */
[----:B------:R-:W-:Y:S03]  /*2580*/  UMOV UR19, UR45 ;  /* 0x0000002d00137c82 */ /* 0x000fe60008000000 */
[----:B------:R-:W-:Y:S02]  /*2590*/  USEL UR14, UR13, UR11, !UP2 ;  /* 0x0000000b0d0e7287 */ /* 0x000fe4000d000000 */
[----:B------:R-:W-:Y:S02]  /*25a0*/  UIADD3 UR11, UPT, UPT, -UR13, URZ, URZ ;  /* 0x000000ff0d0b7290 */ /* 0x000fe4000fffe1ff */
[----:B------:R-:W-:Y:S02]  /*25b0*/  UIADD3 UR15, UPT, UPT, -UR14, URZ, URZ ;  /* 0x000000ff0e0f7290 */ /* 0x000fe4000fffe1ff */
[----:B------:R-:W-:Y:S02]  /*25c0*/  UIMAD UR9, UR23, UR11, UR9 ;  /* 0x0000000b170972a4 */ /* 0x000fe4000f8e0209 */
[----:B------:R-:W-:Y:S02]  /*25d0*/  UIMAD UR13, UR24, UR15, UR13 ;  /* 0x0000000f180d72a4 */ /* 0x000fe4000f8e020d */
[----:B------:R-:W-:Y:S02]  /*25e0*/  UIMAD UR11, UR12, UR5, UR4 ;  /* 0x000000050c0b72a4 */ /* 0x000fe4000f8e0204 */
[----:B------:R-:W-:Y:S02]  /*25f0*/  UIMAD UR12, UR9, UR16, UR6 ;  /* 0x00000010090c72a4 */ /* 0x000fe4000f8e0206 */
[----:B------:R-:W-:Y:S02]  /*2600*/  UIMAD UR13, UR13, UR17, UR7 ;  /* 0x000000110d0d72a4 */ /* 0x000fe4000f8e0207 */
[----:B------:R-:W-:Y:S01]  /*2610*/  UPRMT UR15, UR36, 0x5410, URZ ;  /* 0x00005410240f7896 */ /* 0x000fe200080000ff */
[----:B------:R-:W-:Y:S08]  /*2620*/  UMOV UR9, UR41 ;  /* 0x0000002900097c82 */ /* 0x000ff00008000000 */
[----:B------:R1:W-:Y:S02]  /*2630*/  UTMALDG.5D.IM2COL.2CTA [UR8], [UR32], UR15, desc[UR46] ;  /* 0x00002e08200073b4 */ /* 0x0003e4000826100f */
[----:B-1----:R-:W-:Y:S01]  /*2640*/  UMOV UR14, UR31 ;  /* 0x0000001f000e7c82 */ /* 0x002fe20008000000 */
[----:B--2---:R-:W-:Y:S05]  /*2650*/  BRA.U UP0, `(.L_x_29) ;  /* 0xfffffff900e87547 */ /* 0x004fea000b83ffff */
.L_x_23:
[----:B------:R-:W-:Y:S01]  /*2660*/  ULEA UR4, UR31, UR30, 0x3 ;  /* 0x0000001e1f047291 */ /* 0x000fe2000f8e18ff */
[----:B------:R-:W-:Y:S01]  /*2670*/  MOV R0, UR29 ;  /* 0x0000001d00007c02 */ /* 0x000fe20008000f00 */
[----:B------:R-:W-:Y:S01]  /*2680*/  @!P1 SYNCS.ARRIVE.TRANS64.A1T0 RZ, [UR30+0x158], RZ ;  /* 0x000158ffffff99a7 */ /* 0x000fe2000810001e */
[----:B------:R-:W-:Y:S02]  /*2690*/  UISETP.GT.AND UP0, UPT, UR60, UR59, UPT ;  /* 0x0000003b3c00728c */ /* 0x000fe4000bf04270 */
[----:B------:R-:W-:-:S04]  /*26a0*/  SHF.L.U32 R0, R0, 0x1f, RZ ;  /* 0x0000001f00007819 */ /* 0x000fc800000006ff */
[----:B----4-:R2:W4:Y:S03]  /*26b0*/  SYNCS.PHASECHK.TRANS64.TRYWAIT P0, [UR4+0xa0], R0 ;  /* 0x0000a000ff0075a7 */ /* 0x0105260008001104 */
[----:B------:R-:W-:Y:S05]  /*26c0*/  BRA.U !UP0, `(.L_x_30) ;  /* 0x0000000508687547 */ /* 0x000fea000b800000 */
[----:B------:R-:W1:Y:S01]  /*26d0*/  LDCU.64 UR8, c[0x0][0x5c0] ;  /* 0x0000b800ff0877ac */ /* 0x000e620008000a00 */
[----:B------:R-:W1:Y:S01]  /*26e0*/  LDCU.64 UR36, c[0x0][0x5f8] ;  /* 0x0000bf00ff2477ac */ /* 0x000e620008000a00 */
[----:B------:R-:W3:Y:S01]  /*26f0*/  LDCU UR12, c[0x0][0x5c8] ;  /* 0x0000b900ff0c77ac */ /* 0x000ee20008000800 */
[----:B------:R-:W3:Y:S01]  /*2700*/  LDCU UR11, c[0x0][0x600] ;  /* 0x0000c000ff0b77ac */ /* 0x000ee20008000800 */
[----:B------:R-:W2:Y:S01]  /*2710*/  LDCU UR23, c[0x0][0x5a8] ;  /* 0x0000b500ff1777ac */ /* 0x000ea20008000800 */
[----:B------:R-:W2:Y:S01]  /*2720*/  LDCU UR22, c[0x0][0x59c] ;  /* 0x0000b380ff1677ac */ /* 0x000ea20008000800 */
[----:B-1----:R-:W-:Y:S01]  /*2730*/  UIMAD UR38, UR55, UR8, UR36 ;  /* 0x00000008372672a4 */ /* 0x002fe2000f8e0224 */
[----:B------:R-:W1:Y:S01]  /*2740*/  LDCU UR18, c[0x0][0x590] ;  /* 0x0000b200ff1277ac */ /* 0x000e620008000800 */
[----:B---3--:R-:W-:Y:S01]  /*2750*/  UIMAD UR36, UR49, UR12, UR11 ;  /* 0x0000000c312472a4 */ /* 0x008fe2000f8e020b */
[----:B------:R-:W3:Y:S01]  /*2760*/  LDCU UR27, c[0x0][0x594] ;  /* 0x0000b280ff1b77ac */ /* 0x000ee20008000800 */
        /* <DEDUP_REMOVED lines=8> */
[----:B------:R-:W-:-:S02]  /*27f0*/  UIMAD UR37, UR54, UR9, UR37 ;  /* 0x00000009362572a4 */ /* 0x000fc4000f8e0225 */
[----:B------:R-:W-:Y:S01]  /*2800*/  UIADD3 UR44, UPT, UPT, UR61, UR19, URZ ;  /* 0x000000133d2c7290 */ /* 0x000fe2000fffe0ff */
[----:B--2---:R-:W-:-:S11]  /*2810*/  UMOV UR11, UR31 ;  /* 0x0000001f000b7c82 */ /* 0x004fd60008000000 */
.L_x_36:
[----:B----4-:R-:W-:Y:S01]  /*2820*/  @!P3 MOV R3, 0x5000 ;  /* 0x000050000003b802 */ /* 0x010fe20000000f00 */
[----:B------:R-:W-:Y:S01]  /*2830*/  ULEA UR28, UR11, UR30, 0x3 ;  /* 0x0000001e0b1c7291 */ /* 0x000fe2000f8e18ff */
[----:B--2-4-:R-:W-:Y:S11]  /*2840*/  @P0 BRA `(.L_x_31) ;  /* 0x0000000000100947 */ /* 0x014ff60003800000 */
[----:B------:R-:W-:Y:S04]  /*2850*/  MOV R4, UR29 ;  /* 0x0000001d00047c02 */ /* 0x000fe80008000f00 */
[----:B------:R-:W-:Y:S04]  /*2860*/  SHF.L.U32 R4, R4, 0x1f, RZ ;  /* 0x0000001f04047819 */ /* 0x000fe800000006ff */
[----:B------:R-:W2:Y:S02]  /*2870*/  SYNCS.PHASECHK.TRANS64.TRYWAIT P0, [UR28+0xa0], R4 ;  /* 0x0000a004ff0075a7 */ /* 0x000ea4000800111c */
[----:B--2---:R-:W-:Y:S05]  /*2880*/  @!P0 BRA `(.L_x_32) ;  /* 0x0000006800cc8947 */ /* 0x004fea0003800000 */
.L_x_31:
[----:B------:R4:W-:Y:S01]  /*2890*/  @!P3 SYNCS.ARRIVE.TRANS64 RZ, [UR28], R3 ;  /* 0x00000003ffffb9a7 */ /* 0x0009e2000800001c */
[----:B------:R-:W-:Y:S04]  /*28a0*/  ULOP3.LUT UR8, UR48, 0x2, URZ, 0xfc, !UPT ;  /* 0x0000000230087892 */ /* 0x000fe8000f8efcff */
[----:B------:R-:W-:Y:S09]  /*28b0*/  UISETP.NE.AND UP0, UPT, UR8, 0x2, UPT ;  /* 0x000000020800788c */ /* 0x000ff2000bf05270 */
[----:B------:R-:W-:Y:S05]  /*28c0*/  BRA.U UP0, `(.L_x_33) ;  /* 0x0000000100047547 */ /* 0x000fea000b800000 */
[----:B-1-3--:R-:W-:Y:S05]  /*28d0*/  BPT.TRAP 0x1 ;  /* 0x000000040000795c */ /* 0x00afea0000300000 */
.L_x_33:
[----:B------:R-:W-:Y:S04]  /*28e0*/  BSSY.RECONVERGENT B0, `(.L_x_34) ;  /* 0x0000003000007945 */ /* 0x000fe80003800200 */
[----:B------:R-:W-:Y:S05]  /*28f0*/  @P2 BRA `(.L_x_35) ;  /* 0x0000000000042947 */ /* 0x000fea0003800000 */
[----:B-1-3--:R-:W-:Y:S05]  /*2900*/  BPT.TRAP 0x1 ;  /* 0x000000040000795c */ /* 0x00afea0000300000 */
.L_x_35:
[----:B-1-3--:R-:W-:Y:S05]  /*2910*/  BSYNC.RECONVERGENT B0 ;  /* 0x0000000000007941 */ /* 0x00afea0003800200 */
.L_x_34:
[----:B------:R-:W-:Y:S02]  /*2920*/  UIADD3 UR8, UPT, UPT, UR11, 0x1, URZ ;  /* 0x000000010b087890 */ /* 0x000fe4000fffe0ff */
[----:B------:R-:W-:Y:S02]  /*2930*/  USHF.L.U32 UR43, UR19, 0x6, URZ ;  /* 0x00000006132b7899 */ /* 0x000fe400080006ff */
[----:B------:R-:W-:Y:S02]  /*2940*/  UISETP.NE.AND UP0, UPT, UR8, 0x14, UPT ;  /* 0x000000140800788c */ /* 0x000fe4000bf05270 */
[----:B------:R-:W-:Y:S02]  /*2950*/  UISETP.NE.AND UP2, UPT, UR23, 0x1, UPT ;  /* 0x000000011700788c */ /* 0x000fe4000bf45270 */
[----:B------:R-:W-:Y:S02]  /*2960*/  USEL UR9, URZ, 0x1, UP0 ;  /* 0x00000001ff097887 */ /* 0x000fe40008000000 */
[----:B------:R-:W-:Y:S02]  /*2970*/  USEL UR31, UR8, URZ, UP0 ;  /* 0x000000ff081f7287 */ /* 0x000fe40008000000 */
[----:B------:R-:W-:Y:S02]  /*2980*/  ULOP3.LUT UR29, UR29, UR9, URZ, 0x3c, !UPT ;  /* 0x000000091d1d7292 */ /* 0x000fe4000f8e3cff */
[----:B------:R-:W-:Y:S02]  /*2990*/  ULEA UR8, UR31, UR30, 0x3 ;  /* 0x0000001e1f087291 */ /* 0x000fe4000f8e18ff */
[----:B------:R-:W-:Y:S02]  /*29a0*/  UISETP.NE.AND UP0, UPT, UR18, 0x1, UPT ;  /* 0x000000011200788c */ /* 0x000fe4000bf05270 */
[----:B------:R-:W-:Y:S01]  /*29b0*/  UIADD3 UR34, UP1, UPT, UR50, 0x80, URZ ;  /* 0x0000008032227890 */ /* 0x000fe2000ff3e0ff */
[----:B--2---:R-:W-:Y:S01]  /*29c0*/  MOV R0, UR29 ;  /* 0x0000001d00007c02 */ /* 0x004fe20008000f00 */
[----:B------:R-:W-:Y:S02]  /*29d0*/  ULEA UR33, UR37, UR38, 0x5 ;  /* 0x0000002625217291 */ /* 0x000fe4000f8e28ff */
[----:B------:R-:W-:Y:S01]  /*29e0*/  ULOP3.LUT UR41, UR28, 0xfefffff8, URZ, 0xc0, !UPT ;  /* 0xfefffff81c297892 */ /* 0x000fe2000f8ec0ff */
[----:B------:R-:W-:Y:S01]  /*29f0*/  SHF.L.U32 R0, R0, 0x1f, RZ ;  /* 0x0000001f00007819 */ /* 0x000fe200000006ff */
[----:B------:R-:W-:Y:S02]  /*2a00*/  UIADD3.X UR35, UPT, UPT, URZ, UR51, URZ, UP1, !UPT ;  /* 0x00000033ff237290 */ /* 0x000fe40008ffe4ff */
[----:B------:R-:W-:Y:S01]  /*2a10*/  ULEA UR28, UR36, UR33, 0xa ;  /* 0x00000021241c7291 */ /* 0x000fe2000f8e50ff */
[----:B------:R1:W2:Y:S01]  /*2a20*/  SYNCS.PHASECHK.TRANS64.TRYWAIT P0, [UR8+0xa0], R0 ;  /* 0x0000a000ff0075a7 */ /* 0x0002a20008001108 */
[----:B------:R-:W-:Y:S02]  /*2a30*/  UIMAD.WIDE.U32 UR8, UR43, UR27, URZ ;  /* 0x0000001b2b0872a5 */ /* 0x000fe4000f8e00ff */
[----:B------:R-:W-:Y:S02]  /*2a40*/  ULEA UR8, UR11, UR30, 0xd ;  /* 0x0000001e0b087291 */ /* 0x000fe4000f8e68ff */
[----:B------:R-:W-:Y:S02]  /*2a50*/  USHF.R.U32.HI UR9, URZ, UR26, UR9 ;  /* 0x0000001aff097299 */ /* 0x000fe40008011609 */
[----:B------:R-:W-:Y:S02]  /*2a60*/  UIADD3 UR40, UPT, UPT, UR8, 0x4400, URZ ;  /* 0x0000440008287890 */ /* 0x000fe4000fffe0ff */
[----:B------:R-:W-:Y:S02]  /*2a70*/  USEL UR9, UR43, UR9, !UP0 ;  /* 0x000000092b097287 */ /* 0x000fe4000c000000 */
[----:B------:R-:W-:Y:S02]  /*2a80*/  UISETP.NE.AND UP0, UPT, UR22, 0x1, UPT ;  /* 0x000000011600788c */ /* 0x000fe4000bf05270 */
[----:B------:R-:W-:Y:S02]  /*2a90*/  UIMAD.WIDE.U32 UR12, UR9, UR20, URZ ;  /* 0x00000014090c72a5 */ /* 0x000fe4000f8e00ff */
[----:B------:R-:W-:Y:S02]  /*2aa0*/  ULEA UR12, UR11, UR30, 0xb ;  /* 0x0000001e0b0c7291 */ /* 0x000fe4000f8e58ff */
[----:B------:R-:W-:Y:S02]  /*2ab0*/  USHF.R.U32.HI UR13, URZ, UR21, UR13 ;  /* 0x00000015ff0d7299 */ /* 0x000fe4000801160d */
[----:B------:R-:W-:Y:S02]  /*2ac0*/  UIADD3 UR19, UPT, UPT, UR19, 0x1, URZ ;  /* 0x0000000113137890 */ /* 0x000fe4000fffe0ff */
[----:B------:R-:W-:Y:S02]  /*2ad0*/  USEL UR13, UR9, UR13, !UP0 ;  /* 0x0000000d090d7287 */ /* 0x000fe4000c000000 */
[----:B------:R-:W-:Y:S02]  /*2ae0*/  UIADD3 UR32, UP0, UPT, UR50, 0x180, URZ ;  /* 0x0000018032207890 */ /* 0x000fe4000ff1e0ff */
[----:B------:R-:W-:Y:S02]  /*2af0*/  UIMAD.WIDE.U32 UR14, UR13, UR25, URZ ;  /* 0x000000190d0e72a5 */ /* 0x000fe4000f8e00ff */
[----:B------:R-:W-:Y:S02]  /*2b00*/  UIADD3.X UR33, UPT, UPT, URZ, UR51, URZ, UP0, !UPT ;  /* 0x00000033ff217290 */ /* 0x000fe400087fe4ff */
[----:B------:R-:W-:Y:S01]  /*2b10*/  UISETP.NE.AND UP0, UPT, UR19, UR44, UPT ;  /* 0x0000002c1300728c */ /* 0x000fe2000bf05270 */
[----:B------:R-:W-:Y:S01]  /*2b20*/  UMOV UR46, 0x0 ;  /* 0x00000000002e7882 */ /* 0x000fe20000000000 */
[----:B------:R-:W-:Y:S01]  /*2b30*/  UMOV UR47, 0x10000000 ;  /* 0x10000000002f7882 */ /* 0x000fe20000000000 */
[----:B------:R-:W-:Y:S01]  /*2b40*/  UMOV UR8, UR15 ;  /* 0x0000000f00087c82 */ /* 0x000fe20008000000 */
[----:B------:R-:W-:Y:S01]  /*2b50*/  UTMALDG.2D.2CTA [UR40], [UR34], desc[UR46] ;  /* 0x00002e28220075b4 */ /* 0x000fe20008209000 */
[----:B------:R-:W-:Y:S02]  /*2b60*/  USHF.R.U32.HI UR11, URZ, UR24, UR8 ;  /* 0x00000018ff0b7299 */ /* 0x000fe40008011608 */
[----:B------:R-:W-:Y:S02]  /*2b70*/  UIADD3 UR8, UPT, UPT, UR12, 0x2c400, URZ ;  /* 0x0002c4000c087890 */ /* 0x000fe4000fffe0ff */
[----:B------:R-:W-:Y:S02]  /*2b80*/  USEL UR14, UR13, UR11, !UP2 ;  /* 0x0000000b0d0e7287 */ /* 0x000fe4000d000000 */
[----:B------:R-:W-:Y:S02]  /*2b90*/  UIADD3 UR12, UPT, UPT, -UR9, URZ, URZ ;  /* 0x000000ff090c7290 */ /* 0x000fe4000fffe1ff */
[----:B------:R-:W-:Y:S02]  /*2ba0*/  UIADD3 UR11, UPT, UPT, -UR13, URZ, URZ ;  /* 0x000000ff0d0b7290 */ /* 0x000fe4000fffe1ff */
[----:B------:R-:W-:Y:S02]  /*2bb0*/  UIADD3 UR15, UPT, UPT, -UR14, URZ, URZ ;  /* 0x000000ff0e0f7290 */ /* 0x000fe4000fffe1ff */
[----:B------:R-:W-:Y:S02]  /*2bc0*/  UIMAD UR12, UR18, UR12, UR43 ;  /* 0x0000000c120c72a4 */ /* 0x000fe4000f8e022b */
        /* <DEDUP_REMOVED lines=8> */
[----:B---3--:R-:W-:Y:S01]  /*2c50*/  UMOV UR11, UR31 ;  /* 0x0000001f000b7c82 */ /* 0x008fe20008000000 */
[----:B-1----:R-:W-:Y:S05]  /*2c60*/  BRA.U UP0, `(.L_x_36) ;  /* 0xfffffff900ec7547 */ /* 0x002fea000b83ffff */
.L_x_30:
[----:B---34-:R-:W-:Y:S01]  /*2c70*/  SHF.L.U32 R3, R2, 0x1f, RZ ;  /* 0x0000001f02037819 */ /* 0x018fe200000006ff */
[----:B------:R-:W-:-:S03]  /*2c80*/  NOP ;  /* 0x0000000000007918 */ /* 0x000fc60000000000 */
[----:B--2---:R-:W2:Y:S02]  /*2c90*/  SYNCS.PHASECHK.TRANS64.TRYWAIT P0, [UR30+0x160], R3 ;  /* 0x00016003ff0075a7 */ /* 0x004ea4000800111e */
[----:B--2---:R-:W-:Y:S05]  /*2ca0*/  @!P0 BRA `(.L_x_37) ;  /* 0x0000006400dc8947 */ /* 0x004fea0003800000 */
.L_x_128:
[----:B------:R-:W3:Y:S01]  /*2cb0*/  LDS.128 R4, [UR30+0x1a0] ;  /* 0x0001a01eff047984 */ /* 0x000ee20008000c00 */
[----:B------:R-:W-:Y:S02]  /*2cc0*/  UIADD3 UR4, UPT, UPT, UR30, 0x168, URZ ;  /* 0x000001681e047890 */ /* 0x000fe4000fffe0ff */
[----:B------:R-:W-:Y:S01]  /*2cd0*/  UISETP.GE.AND UP0, UPT, UR39, 0x1, UPT ;  /* 0x000000012700788c */ /* 0x000fe2000bf06270 */
[----:B------:R-:W-:Y:S01]  /*2ce0*/  @!PT LDS RZ, [RZ] ;  /* 0x00000000fffff984 */ /* 0x000fe20000000800 */
[----:B------:R-:W-:Y:S01]  /*2cf0*/  @!PT LDS RZ, [RZ] ;  /* 0x00000000fffff984 */ /* 0x000fe20000000800 */
[----:B------:R-:W-:Y:S01]  /*2d00*/  @!PT LDS RZ, [RZ] ;  /* 0x00000000fffff984 */ /* 0x000fe20000000800 */
[----:B------:R-:W-:Y:S01]  /*2d10*/  @!PT LDS RZ, [RZ] ;  /* 0x00000000fffff984 */ /* 0x000fe20000000800 */
[----:B------:R4:W-:Y:S06]  /*2d20*/  MEMBAR.ALL.CTA ;  /* 0x0000000000007992 */ /* 0x0009ec0000008000 */
[----:B----4-:R-:W4:Y:S01]  /*2d30*/  FENCE.VIEW.ASYNC.S ;  /* 0x00000000000073c6 */ /* 0x010f220000000000 */
[----:B------:R-:W-:-:S09]  /*2d40*/  UPRMT UR4, URZ, 0x654, UR4 ;  /* 0x00000654ff047896 */ /* 0x000fd20008000004 */
[----:B----4-:R-:W-:Y:S01]  /*2d50*/  SYNCS.ARRIVE.TRANS64.RED.A1T0 RZ, [UR4], RZ ;  /* 0x000000ffffff79a7 */ /* 0x010fe20008100404 */
[----:B---3--:R-:W-:-:S13]  /*2d60*/  LOP3.LUT P0, RZ, R6, 0x1, RZ, 0xc0, !PT ;  /* 0x0000000106ff7812 */ /* 0x008fda000780c0ff */
[----:B------:R-:W-:Y:S01]  /*2d70*/  VOTEU.ANY UP1, P0 ;  /* 0x0000000000ff7886 */ /* 0x000fe20000020100 */
[----:B------:R-:W-:-:S13]  /*2d80*/  PLOP3.LUT P0, PT, PT, PT, UP1, 0x80, 0x8 ;  /* 0x000000000008781c */ /* 0x000fda0003f0f018 */
[----:B--2---:R-:W-:Y:S02]  /*2d90*/  @P0 MOV R0, R4 ;  /* 0x0000000400000202 */ /* 0x004fe40000000f00 */
[----:B------:R-:W-:Y:S02]  /*2da0*/  @P0 LOP3.LUT R4, R5, 0xffff, RZ, 0xc0, !PT ;  /* 0x0000ffff05040812 */ /* 0x000fe400078ec0ff */
[----:B------:R-:W-:Y:S02]  /*2db0*/  @P0 R2UR UR6, R0 ;  /* 0x00000000000602ca */ /* 0x000fe400000e0000 */
[----:B------:R-:W-:-:S11]  /*2dc0*/  @P0 R2UR UR5, R4 ;  /* 0x00000000040502ca */ /* 0x000fd600000e0000 */
[----:B------:R-:W-:Y:S02]  /*2dd0*/  @UP1 UMOV UR53, UR6 ;  /* 0x0000000600351c82 */ /* 0x000fe40008000000 */
[----:B------:R-:W-:Y:S01]  /*2de0*/  @UP1 UMOV UR52, UR5 ;  /* 0x0000000500341c82 */ /* 0x000fe20008000000 */
[----:B------:R-:W-:Y:S05]  /*2df0*/  BRA.U !UP0, `(.L_x_38) ;  /* 0x0000000108d47547 */ /* 0x000fea000b800000 */
[----:B------:R-:W1:Y:S01]  /*2e00*/  LDCU.128 UR16, c[0x0][0xc10] ;  /* 0x00018200ff1077ac */ /* 0x000e620008000c00 */
[----:B------:R-:W2:Y:S01]  /*2e10*/  LDCU UR20, c[0x0][0xc20] ;  /* 0x00018400ff1477ac */ /* 0x000ea20008000800 */
[----:B------:R-:W3:Y:S01]  /*2e20*/  LDCU UR13, c[0x0][0xc0c] ;  /* 0x00018180ff0d77ac */ /* 0x000ee20008000800 */
[----:B------:R-:W4:Y:S01]  /*2e30*/  LDCU.64 UR14, c[0x0][0xc28] ;  /* 0x00018500ff0e77ac */ /* 0x000f220008000a00 */
[----:B------:R-:W-:Y:S02]  /*2e40*/  UISETP.NE.AND UP3, UPT, UR39, 0x1, UPT ;  /* 0x000000012700788c */ /* 0x000fe4000bf65270 */
[----:B-1----:R-:W-:Y:S02]  /*2e50*/  UIMAD.WIDE.U32 UR4, UR57, UR19, URZ ;  /* 0x00000013390472a5 */ /* 0x002fe4000f8e00ff */
[----:B------:R-:W-:Y:S02]  /*2e60*/  UIMAD.WIDE.U32 UR6, UR58, UR16, URZ ;  /* 0x000000103a0672a5 */ /* 0x000fe4000f8e00ff */
[----:B------:R-:W-:-:S02]  /*2e70*/  UISETP.NE.AND UP0, UPT, UR18, 0x1, UPT ;  /* 0x000000011200788c */ /* 0x000fc4000bf05270 */
[----:B------:R-:W-:Y:S01]  /*2e80*/  UIMAD.WIDE.U32 UR10, UR52, UR19, URZ ;  /* 0x00000013340a72a5 */ /* 0x000fe2000f8e00ff */
[----:B------:R-:W-:Y:S01]  /*2e90*/  UMOV UR4, UR5 ;  /* 0x0000000500047c82 */ /* 0x000fe20008000000 */
[----:B---3--:R-:W-:Y:S02]  /*2ea0*/  UISETP.NE.AND UP2, UPT, UR13, 0x1, UPT ;  /* 0x000000010d00788c */ /* 0x008fe4000bf45270 */
[----:B--2---:R-:W-:Y:S02]  /*2eb0*/  USHF.R.U32.HI UR5, URZ, UR20, UR4 ;  /* 0x00000014ff057299 */ /* 0x004fe40008011604 */
[----:B------:R-:W-:Y:S01]  /*2ec0*/  UIMAD.WIDE.U32 UR8, UR53, UR16, URZ ;  /* 0x00000010350872a5 */ /* 0x000fe2000f8e00ff */
[----:B------:R-:W-:Y:S01]  /*2ed0*/  UMOV UR4, UR7 ;  /* 0x0000000700047c82 */ /* 0x000fe20008000000 */
[----:B------:R-:W-:Y:S02]  /*2ee0*/  USEL UR5, UR57, UR5, !UP0 ;  /* 0x0000000539057287 */ /* 0x000fe4000c000000 */
[----:B------:R-:W-:-:S02]  /*2ef0*/  USHF.R.U32.HI UR4, URZ, UR17, UR4 ;  /* 0x00000011ff047299 */ /* 0x000fc40008011604 */
[----:B----4-:R-:W-:Y:S02]  /*2f00*/  UIMAD.WIDE.U32 UR6, UR5, UR14, URZ ;  /* 0x0000000e050672a5 */ /* 0x010fe4000f8e00ff */
[----:B------:R-:W-:Y:S01]  /*2f10*/  USEL UR12, UR58, UR4, !UP2 ;  /* 0x000000043a0c7287 */ /* 0x000fe2000d000000 */
[----:B------:R-:W-:Y:S02]  /*2f20*/  UMOV UR8, UR9 ;  /* 0x0000000900087c82 */ /* 0x000fe40008000000 */
[----:B------:R-:W-:Y:S01]  /*2f30*/  UMOV UR4, UR11 ;  /* 0x0000000b00047c82 */ /* 0x000fe20008000000 */
[----:B------:R-:W-:Y:S01]  /*2f40*/  UIMAD.WIDE.U32 UR10, UR12, UR14, URZ ;  /* 0x0000000e0c0a72a5 */ /* 0x000fe2000f8e00ff */
[----:B------:R-:W-:Y:S01]  /*2f50*/  UMOV UR6, UR7 ;  /* 0x0000000700067c82 */ /* 0x000fe20008000000 */
[----:B------:R-:W-:Y:S02]  /*2f60*/  USHF.R.U32.HI UR4, URZ, UR20, UR4 ;  /* 0x00000014ff047299 */ /* 0x000fe40008011604 */
[----:B------:R-:W-:-:S02]  /*2f70*/  @UP3 USHF.R.U32.HI UR5, URZ, UR15, UR6 ;  /* 0x0000000fff053299 */ /* 0x000fc40008011606 */
[----:B------:R-:W-:Y:S01]  /*2f80*/  USHF.R.U32.HI UR17, URZ, UR17, UR8 ;  /* 0x00000011ff117299 */ /* 0x000fe20008011608 */
[----:B------:R-:W-:Y:S01]  /*2f90*/  UMOV UR6, UR11 ;  /* 0x0000000b00067c82 */ /* 0x000fe20008000000 */
[----:B------:R-:W-:Y:S02]  /*2fa0*/  USEL UR4, UR52, UR4, !UP0 ;  /* 0x0000000434047287 */ /* 0x000fe4000c000000 */
[----:B------:R-:W-:Y:S02]  /*2fb0*/  @UP3 USHF.R.U32.HI UR12, URZ, UR15, UR6 ;  /* 0x0000000fff0c3299 */ /* 0x000fe40008011606 */
[----:B------:R-:W-:Y:S02]  /*2fc0*/  UIMAD UR6, UR39, UR5, URZ ;  /* 0x00000005270672a4 */ /* 0x000fe4000f8e02ff */
[----:B------:R-:W-:Y:S02]  /*2fd0*/  USEL UR5, UR53, UR17, !UP2 ;  /* 0x0000001135057287 */ /* 0x000fe4000d000000 */
[----:B------:R-:W-:-:S02]  /*2fe0*/  UIMAD UR8, UR39, UR12, URZ ;  /* 0x0000000c270872a4 */ /* 0x000fc4000f8e02ff */
[----:B------:R-:W-:Y:S02]  /*2ff0*/  UISETP.GE.AND UP0, UPT, UR4, UR6, UPT ;  /* 0x000000060400728c */ /* 0x000fe4000bf06270 */
[----:B------:R-:W-:Y:S02]  /*3000*/  UIMAD.WIDE.U32 UR6, UR4, UR14, URZ ;  /* 0x0000000e040672a5 */ /* 0x000fe4000f8e00ff */
[----:B------:R-:W-:Y:S02]  /*3010*/  UISETP.GE.OR UP0, UPT, UR5, UR8, UP0 ;  /* 0x000000080500728c */ /* 0x000fe40008706670 */
[----:B------:R-:W-:Y:S02]  /*3020*/  UIMAD.WIDE.U32 UR8, UR5, UR14, URZ ;  /* 0x0000000e050872a5 */ /* 0x000fe4000f8e00ff */
[----:B------:R-:W-:Y:S01]  /*3030*/  UIADD3 UR10, UPT, UPT, -UR4, URZ, URZ ;  /* 0x000000ff040a7290 */ /* 0x000fe2000fffe1ff */
[----:B------:R-:W-:Y:S02]  /*3040*/  UMOV UR6, UR7 ;  /* 0x0000000700067c82 */ /* 0x000fe40008000000 */
[----:B------:R-:W-:-:S02]  /*3050*/  USHF.R.U32.HI UR6, URZ, UR15, UR6 ;  /* 0x0000000fff067299 */ /* 0x000fc40008011606 */
[----:B------:R-:W-:Y:S02]  /*3060*/  UIMAD UR10, UR18, UR10, UR52 ;  /* 0x0000000a120a72a4 */ /* 0x000fe4000f8e0234 */
[----:B------:R-:W-:Y:S01]  /*3070*/  USEL UR6, UR4, UR6, !UP3 ;  /* 0x0000000604067287 */ /* 0x000fe2000d800000 */
[----:B------:R-:W-:Y:S01]  /*3080*/  @!UP0 UMOV UR7, UR9 ;  /* 0x0000000900078c82 */ /* 0x000fe20008000000 */
[----:B------:R-:W-:Y:S02]  /*3090*/  UIADD3 UR9, UPT, UPT, -UR5, URZ, URZ ;  /* 0x000000ff05097290 */ /* 0x000fe4000fffe1ff */
[----:B------:R-:W-:Y:S02]  /*30a0*/  @!UP0 USHF.R.U32.HI UR7, URZ, UR15, UR7 ;  /* 0x0000000fff078299 */ /* 0x000fe40008011607 */
[----:B------:R-:W-:Y:S02]  /*30b0*/  UIADD3 UR8, UPT, UPT, -UR6, URZ, URZ ;  /* 0x000000ff06087290 */ /* 0x000fe4000fffe1ff */
[----:B------:R-:W-:-:S02]  /*30c0*/  @!UP0 USEL UR7, UR5, UR7, !UP3 ;  /* 0x0000000705078287 */ /* 0x000fc4000d800000 */
[----:B------:R-:W-:Y:S02]  /*30d0*/  UIMAD UR8, UR39, UR8, UR4 ;  /* 0x00000008270872a4 */ /* 0x000fe4000f8e0204 */
[----:B------:R-:W-:Y:S02]  /*30e0*/  @!UP0 UIADD3 UR6, UPT, UPT, UR6, -UR7, URZ ;  /* 0x8000000706068290 */ /* 0x000fe4000fffe0ff */
[----:B------:R-:W-:Y:S02]  /*30f0*/  @!UP0 UIMAD UR7, UR8, UR12, UR7 ;  /* 0x0000000c080782a4 */ /* 0x000fe4000f8e0207 */
[----:B------:R-:W-:Y:S02]  /*3100*/  @!UP0 UIMAD UR4, UR39, UR6, UR5 ;  /* 0x00000006270482a4 */ /* 0x000fe4000f8e0205 */
[----:B------:R-:W-:Y:S02]  /*3110*/  UIMAD UR6, UR13, UR9, UR53 ;  /* 0x000000090d0672a4 */ /* 0x000fe4000f8e0235 */
[----:B------:R-:W-:Y:S01]  /*3120*/  UIMAD UR52, UR4, UR18, UR10 ;  /* 0x00000012043472a4 */ /* 0x000fe2000f8e020a */
[----:B------:R-:W-:-:S02]  /*3130*/  @!UP0 UMOV UR5, UR7 ;  /* 0x0000000700058c82 */ /* 0x000fc40008000000 */
[----:B------:R-:W-:-:S12]  /*3140*/  UIMAD UR53, UR5, UR13, UR6 ;  /* 0x0000000d053572a4 */ /* 0x000fd8000f8e0206 */
.L_x_38:
[----:B------:R-:W2:Y:S02]  /*3150*/  LDCU UR4, c[0x0][0xc30] ;  /* 0x00018600ff0477ac */ /* 0x000ea40008000800 */
[----:B--2---:R-:W-:-:S09]  /*3160*/  UISETP.NE.AND UP0, UPT, UR4, 0x1, UPT ;  /* 0x000000010400788c */ /* 0x004fd2000bf05270 */
[----:B------:R-:W-:Y:S05]  /*3170*/  BRA.U UP0, `(.L_x_39) ;  /* 0x0000000100447547 */ /* 0x000fea000b800000 */
[----:B------:R-:W2:Y:S01]  /*3180*/  LDCU.128 UR8, c[0x0][0xc10] ;  /* 0x00018200ff0877ac */ /* 0x000ea20008000c00 */
[----:B------:R-:W3:Y:S01]  /*3190*/  LDCU UR12, c[0x0][0xc0c] ;  /* 0x00018180ff0c77ac */ /* 0x000ee20008000800 */
[----:B------:R-:W4:Y:S01]  /*31a0*/  LDCU UR13, c[0x0][0xc20] ;  /* 0x00018400ff0d77ac */ /* 0x000f220008000800 */
[----:B--2---:R-:W-:Y:S02]  /*31b0*/  UIMAD.WIDE.U32 UR6, UR53, UR8, URZ ;  /* 0x00000008350672a5 */ /* 0x004fe4000f8e00ff */
[----:B------:R-:W-:Y:S02]  /*31c0*/  UIMAD.WIDE.U32 UR4, UR52, UR11, URZ ;  /* 0x0000000b340472a5 */ /* 0x000fe4000f8e00ff */
[----:B---3--:R-:W-:Y:S02]  /*31d0*/  UISETP.NE.AND UP2, UPT, UR12, 0x1, UPT ;  /* 0x000000010c00788c */ /* 0x008fe4000bf45270 */
[----:B------:R-:W-:Y:S01]  /*31e0*/  UISETP.NE.AND UP0, UPT, UR10, 0x1, UPT ;  /* 0x000000010a00788c */ /* 0x000fe2000bf05270 */
[----:B------:R-:W-:-:S02]  /*31f0*/  UMOV UR6, UR7 ;  /* 0x0000000700067c82 */ /* 0x000fc40008000000 */
[----:B------:R-:W-:Y:S01]  /*3200*/  UMOV UR4, UR5 ;  /* 0x0000000500047c82 */ /* 0x000fe20008000000 */
[----:B------:R-:W-:Y:S02]  /*3210*/  USHF.R.U32.HI UR6, URZ, UR9, UR6 ;  /* 0x00000009ff067299 */ /* 0x000fe40008011606 */
[----:B----4-:R-:W-:Y:S02]  /*3220*/  USHF.R.U32.HI UR4, URZ, UR13, UR4 ;  /* 0x0000000dff047299 */ /* 0x010fe40008011604 */
[----:B------:R-:W-:Y:S02]  /*3230*/  USEL UR5, UR53, UR6, !UP2 ;  /* 0x0000000635057287 */ /* 0x000fe4000d000000 */
[----:B------:R-:W-:-:S04]  /*3240*/  USEL UR4, UR52, UR4, !UP0 ;  /* 0x0000000434047287 */ /* 0x000fc8000c000000 */
[----:B------:R-:W-:Y:S02]  /*3250*/  UIADD3 UR6, UPT, UPT, UR5, -UR4, URZ ;  /* 0x8000000405067290 */ /* 0x000fe4000fffe0ff */
[----:B------:R-:W-:Y:S02]  /*3260*/  UIADD3 UR4, UPT, UPT, -UR5, UR4, URZ ;  /* 0x0000000405047290 */ /* 0x000fe4000fffe1ff */
[----:B------:R-:W-:Y:S02]  /*3270*/  UIMAD UR52, UR6, UR10, UR52 ;  /* 0x0000000a063472a4 */ /* 0x000fe4000f8e0234 */
[----:B------:R-:W-:-:S12]  /*3280*/  UIMAD UR53, UR4, UR12, UR53 ;  /* 0x0000000c043572a4 */ /* 0x000fd8000f8e0235 */
.L_x_39:
[----:B------:R-:W-:Y:S01]  /*3290*/  PLOP3.LUT P1, PT, PT, PT, PT, 0x80, 0x8 ;  /* 0x000000000008781c */ /* 0x000fe20003f2f070 */
[----:B------:R-:W-:Y:S01]  /*32a0*/  UIADD3 UR49, UPT, UPT, UR53, UR62, URZ ;  /* 0x0000003e35317290 */ /* 0x000fe2000fffe0ff */
[----:B------:R-:W-:Y:S01]  /*32b0*/  LOP3.LUT R2, R2, 0x1, RZ, 0x3c, !PT ;  /* 0x0000000102027812 */ /* 0x000fe200078e3cff */
[----:B------:R-:W-:Y:S01]  /*32c0*/  UIADD3 UR46, UPT, UPT, UR52, UR63, URZ ;  /* 0x0000003f342e7290 */ /* 0x000fe2000fffe0ff */
[----:B------:R-:W-:Y:S11]  /*32d0*/  BRA.U UP1, `(.L_x_40) ;  /* 0xffffffe5019c7547 */ /* 0x000ff6000b83ffff */
[----:B------:R-:W-:Y:S01]  /*32e0*/  UIADD3 UR30, UPT, UPT, UR30, 0xa0, URZ ;  /* 0x000000a01e1e7890 */ /* 0x000fe2000fffe0ff */
[----:B------:R-:W-:-:S03]  /*32f0*/  MOV R2, UR29 ;  /* 0x0000001d00027c02 */ /* 0x000fc60008000f00 */
[----:B------:R-:W-:Y:S01]  /*3300*/  ULEA UR4, UR31, UR30, 0x3 ;  /* 0x0000001e1f047291 */ /* 0x000fe2000f8e18ff */
[----:B------:R-:W-:-:S08]  /*3310*/  SHF.L.U32 R2, R2, 0x1f, RZ ;  /* 0x0000001f02027819 */ /* 0x000fd000000006ff */
[----:B------:R-:W2:Y:S02]  /*3320*/  SYNCS.PHASECHK.TRANS64.TRYWAIT P0, [UR4], R2 ;  /* 0x00000002ff0075a7 */ /* 0x000ea40008001104 */
[----:B--2---:R-:W-:Y:S05]  /*3330*/  @!P0 BRA `(.L_x_41) ;  /* 0x0000006000508947 */ /* 0x004fea0003800000 */
.L_x_130:
[----:B------:R-:W-:-:S04]  /*3340*/  UIADD3 UR4, UPT, UPT, UR31, 0x1, URZ ;  /* 0x000000011f047890 */ /* 0x000fc8000fffe0ff */
[----:B------:R-:W-:-:S04]  /*3350*/  UISETP.NE.AND UP0, UPT, UR4, 0x14, UPT ;  /* 0x000000140400788c */ /* 0x000fc8000bf05270 */
[----:B------:R-:W-:Y:S02]  /*3360*/  USEL UR5, URZ, 0x1, UP0 ;  /* 0x00000001ff057887 */ /* 0x000fe40008000000 */
[----:B------:R-:W-:Y:S02]  /*3370*/  USEL UR4, UR4, URZ, UP0 ;  /* 0x000000ff04047287 */ /* 0x000fe40008000000 */
[----:B------:R-:W-:Y:S02]  /*3380*/  ULOP3.LUT UR6, UR29, UR5, URZ, 0x3c, !UPT ;  /* 0x000000051d067292 */ /* 0x000fe4000f8e3cff */
[----:B------:R-:W-:-:S04]  /*3390*/  ULEA UR5, UR4, UR30, 0x3 ;  /* 0x0000001e04057291 */ /* 0x000fc8000f8e18ff */
[----:B--2---:R-:W-:-:S04]  /*33a0*/  MOV R2, UR6 ;  /* 0x0000000600027c02 */ /* 0x004fc80008000f00 */
[----:B------:R-:W-:-:S04]  /*33b0*/  SHF.L.U32 R2, R2, 0x1f, RZ ;  /* 0x0000001f02027819 */ /* 0x000fc800000006ff */
[----:B------:R-:W2:Y:S02]  /*33c0*/  SYNCS.PHASECHK.TRANS64.TRYWAIT P0, [UR5], R2 ;  /* 0x00000002ff0075a7 */ /* 0x000ea40008001105 */
[----:B--2---:R-:W-:Y:S05]  /*33d0*/  @!P0 BRA `(.L_x_42) ;  /* 0x0000006000408947 */ /* 0x004fea0003800000 */
.L_x_132:
        /* <DEDUP_REMOVED lines=10> */
.L_x_134:
        /* <DEDUP_REMOVED lines=10> */
.L_x_136:
        /* <DEDUP_REMOVED lines=10> */
.L_x_138:
        /* <DEDUP_REMOVED lines=10> */
.L_x_140:
        /* <DEDUP_REMOVED lines=10> */
.L_x_142:
        /* <DEDUP_REMOVED lines=10> */
.L_x_144:
        /* <DEDUP_REMOVED lines=10> */
.L_x_146:
        /* <DEDUP_REMOVED lines=10> */
.L_x_148:
        /* <DEDUP_REMOVED lines=10> */
.L_x_150:
        /* <DEDUP_REMOVED lines=10> */
.L_x_152:
        /* <DEDUP_REMOVED lines=10> */
.L_x_154:
        /* <DEDUP_REMOVED lines=10> */
.L_x_156:
        /* <DEDUP_REMOVED lines=10> */
.L_x_158:
        /* <DEDUP_REMOVED lines=10> */
.L_x_160:
        /* <DEDUP_REMOVED lines=10> */
.L_x_162:
        /* <DEDUP_REMOVED lines=10> */
.L_x_164:
        /* <DEDUP_REMOVED lines=10> */
.L_x_166:
[----:B------:R-:W-:-:S04]  /*3e80*/  UIADD3 UR4, UPT, UPT, UR4, 0x1, URZ ;  /* 0x0000000104047890 */ /* 0x000fc8000fffe0ff */
[----:B------:R-:W-:-:S04]  /*3e90*/  UISETP.NE.AND UP0, UPT, UR4, 0x14, UPT ;  /* 0x000000140400788c */ /* 0x000fc8000bf05270 */
[----:B------:R-:W-:Y:S02]  /*3ea0*/  USEL UR5, URZ, 0x1, UP0 ;  /* 0x00000001ff057887 */ /* 0x000fe40008000000 */
[----:B------:R-:W-:Y:S02]  /*3eb0*/  USEL UR4, UR4, URZ, UP0 ;  /* 0x000000ff04047287 */ /* 0x000fe40008000000 */
[----:B------:R-:W-:Y:S02]  /*3ec0*/  ULOP3.LUT UR5, UR6, UR5, URZ, 0x3c, !UPT ;  /* 0x0000000506057292 */ /* 0x000fe4000f8e3cff */
[----:B------:R-:W-:-:S04]  /*3ed0*/  ULEA UR4, UR4, UR30, 0x3 ;  /* 0x0000001e04047291 */ /* 0x000fc8000f8e18ff */
[----:B--2---:R-:W-:Y:S02]  /*3ee0*/  IMAD.U32 R2, RZ, RZ, UR5 ;  /* 0x00000005ff027e24 */ /* 0x004fe4000f8e00ff */
[----:B------:R-:W-:-:S03]  /*3ef0*/  MOV R0, UR4 ;  /* 0x0000000400007c02 */ /* 0x000fc60008000f00 */
[----:B------:R-:W-:-:S07]  /*3f00*/  SHF.L.U32 R2, R2, 0x1f, RZ ;  /* 0x0000001f02027819 */ /* 0x000fce00000006ff */
.L_x_60:
[----:B--2---:R2:W3:Y:S02]  /*3f10*/  SYNCS.PHASECHK.TRANS64.TRYWAIT P0, [R0+URZ], R2 ;  /* 0x00000002000075a7 */ /* 0x0044e400080011ff */
[----:B---3--:R-:W-:Y:S05]  /*3f20*/  @!P0 NANOSLEEP.SYNCS 0x989680 ;  /* 0x009896800000895d */ /* 0x008fea0003900000 */
[----:B------:R-:W3:Y:S02]  /*3f30*/  @!P0 SYNCS.PHASECHK.TRANS64 P0, [R0+URZ], R2 ;  /* 0x00000002000085a7 */ /* 0x000ee400080010ff */
[----:B-1-3--:R-:W-:Y:S05]  /*3f40*/  @P0 EXIT ;  /* 0x000000000000094d */ /* 0x00afea0003800000 */
[----:B------:R-:W-:Y:S05]  /*3f50*/  BRA `(.L_x_60) ;  /* 0xfffffffc00ec7947 */ /* 0x000fea000383ffff */
.L_x_22:
[----:B------:R-:W2:Y:S02]  /*3f60*/  S2UR UR4, SR_CgaCtaId ;  /* 0x00000000000479c3 */ /* 0x000ea40000008800 */
[----:B--2---:R-:W-:-:S04]  /*3f70*/  UISETP.NE.AND UP0, UPT, UR4, URZ, UPT ;  /* 0x000000ff0400728c */ /* 0x004fc8000bf05270 */
[----:B------:R-:W-:-:S09]  /*3f80*/  UISETP.NE.OR UP0, UPT, UR18, 0x1, UP0 ;  /* 0x000000011200788c */ /* 0x000fd20008705670 */
[----:B------:R-:W-:Y:S05]  /*3f90*/  BRA.U UP0, `(.L_x_61) ;  /* 0x0000000100b47547 */ /* 0x000fea000b800000 */
[----:B------:R-:W2:Y:S01]  /*3fa0*/  S2UR UR5, SR_CgaCtaId ;  /* 0x00000000000579c3 */ /* 0x000ea20000008800 */
[----:B------:R-:W-:Y:S01]  /*3fb0*/  UMOV UR4, 0x400 ;  /* 0x0000040000047882 */ /* 0x000fe20000000000 */
[----:B------:R-:W-:Y:S01]  /*3fc0*/  HFMA2 R2, -RZ, RZ, 0, 5.9604644775390625e-08 ;  /* 0x00000001ff027431 */ /* 0x000fe200000001ff */
[----:B------:R-:W-:Y:S01]  /*3fd0*/  ISETP.GE.U32.AND P0, PT, R3, 0x2, PT ;  /* 0x000000020300780c */ /* 0x000fe20003f06070 */
[----:B------:R-:W-:Y:S01]  /*3fe0*/  IMAD.MOV.U32 R8, RZ, RZ, RZ ;  /* 0x000000ffff087224 */ /* 0x000fe200078e00ff */
[----:B--2---:R-:W-:-:S04]  /*3ff0*/  ULEA UR4, UR5, UR4, 0x18 ;  /* 0x0000000405047291 */ /* 0x004fc8000f8ec0ff */
[----:B------:R-:W-:Y:S02]  /*4000*/  UIADD3 UR5, UPT, UPT, UR4, 0x168, URZ ;  /* 0x0000016804057890 */ /* 0x000fe4000fffe0ff */
[----:B------:R-:W-:Y:S02]  /*4010*/  UIADD3 UR8, UPT, UPT, UR4, 0x160, URZ ;  /* 0x0000016004087890 */ /* 0x000fe4000fffe0ff */
[----:B------:R-:W-:-:S12]  /*4020*/  UPRMT UR5, URZ, 0x654, UR5 ;  /* 0x00000654ff057896 */ /* 0x000fd80008000005 */
.L_x_64:
[----:B------:R-:W-:Y:S01]  /*4030*/  SHF.L.U32 R6, R2, 0x1f, RZ ;  /* 0x0000001f02067819 */ /* 0x000fe200000006ff */
[----:B------:R-:W-:Y:S02]  /*4040*/  IMAD.U32 R4, RZ, RZ, UR8 ;  /* 0x00000008ff047e24 */ /* 0x000fe4000f8e00ff */
[----:B------:R-:W-:Y:S01]  /*4050*/  @!P0 IMAD.MOV.U32 R5, RZ, RZ, 0x10 ;  /* 0x00000010ff058424 */ /* 0x000fe200078e00ff */
[----:B------:R-:W2:Y:S02]  /*4060*/  SYNCS.PHASECHK.TRANS64.TRYWAIT P1, [UR4+0x168], R6 ;  /* 0x00016806ff0075a7 */ /* 0x000ea40008021104 */
[----:B------:R-:W-:-:S04]  /*4070*/  PRMT R4, R3, 0x654, R4 ;  /* 0x0000065403047816 */ /* 0x000fc80000000004 */
[----:B------:R-:W-:Y:S01]  /*4080*/  SEL R0, R4, R0, !P0 ;  /* 0x0000000004007207 */ /* 0x000fe20004000000 */
[----:B--2---:R-:W-:Y:S06]  /*4090*/  @!P1 BRA `(.L_x_62) ;  /* 0x0000005800c09947 */ /* 0x004fec0003800000 */
.L_x_168:
[----:B------:R-:W-:Y:S01]  /*40a0*/  UIADD3 UR6, UPT, UPT, UR4, 0x1a0, URZ ;  /* 0x000001a004067890 */ /* 0x000fe2000fffe0ff */
[----:B------:R3:W-:Y:S01]  /*40b0*/  @!P0 SYNCS.ARRIVE.TRANS64.RED RZ, [R0+URZ], R5 ;  /* 0x0000000500ff89a7 */ /* 0x0007e200080004ff */
[----:B------:R-:W-:Y:S01]  /*40c0*/  UIADD3 UR7, UPT, UPT, UR4, 0x160, URZ ;  /* 0x0000016004077890 */ /* 0x000fe2000fffe0ff */
[----:B------:R-:W-:-:S08]  /*40d0*/  LOP3.LUT R2, R2, 0x1, RZ, 0x3c, !PT ;  /* 0x0000000102027812 */ /* 0x000fd000078e3cff */
[----:B------:R-:W-:Y:S06]  /*40e0*/  UGETNEXTWORKID.BROADCAST [UR6], [UR7] ;  /* 0x00000000060073ca */ /* 0x000fec0008000100 */
[----:B---3--:R-:W-:-:S04]  /*40f0*/  SHF.L.U32 R5, R8, 0x1f, RZ ;  /* 0x0000001f08057819 */ /* 0x008fc800000006ff */
[----:B------:R-:W3:Y:S02]  /*4100*/  SYNCS.PHASECHK.TRANS64.TRYWAIT P1, [UR4+0x160], R5 ;  /* 0x00016005ff0075a7 */ /* 0x000ee40008021104 */
[----:B---3--:R-:W-:Y:S05]  /*4110*/  @!P1 BRA `(.L_x_63) ;  /* 0x0000005800b89947 */ /* 0x008fea0003800000 */
.L_x_170:
[----:B--2---:R-:W2:Y:S01]  /*4120*/  LDS.128 R4, [UR4+0x1a0] ;  /* 0x0001a004ff047984 */ /* 0x004ea20008000c00 */
[----:B------:R-:W-:Y:S01]  /*4130*/  LOP3.LUT R8, R8, 0x1, RZ, 0x3c, !PT ;  /* 0x0000000108087812 */ /* 0x000fe200078e3cff */
[----:B------:R-:W-:Y:S01]  /*4140*/  @!PT LDS RZ, [RZ] ;  /* 0x00000000fffff984 */ /* 0x000fe20000000800 */
[----:B------:R-:W-:Y:S01]  /*4150*/  @!PT LDS RZ, [RZ] ;  /* 0x00000000fffff984 */ /* 0x000fe20000000800 */
[----:B------:R-:W-:Y:S01]  /*4160*/  @!PT LDS RZ, [RZ] ;  /* 0x00000000fffff984 */ /* 0x000fe20000000800 */
[----:B------:R-:W-:Y:S01]  /*4170*/  @!PT LDS RZ, [RZ] ;  /* 0x00000000fffff984 */ /* 0x000fe20000000800 */
[----:B------:R3:W-:Y:S06]  /*4180*/  MEMBAR.ALL.CTA ;  /* 0x0000000000007992 */ /* 0x0007ec0000008000 */
[----:B---3--:R-:W3:Y:S02]  /*4190*/  FENCE.VIEW.ASYNC.S ;  /* 0x00000000000073c6 */ /* 0x008ee40000000000 */
[----:B---3--:R-:W-:Y:S01]  /*41a0*/  SYNCS.ARRIVE.TRANS64.RED.A1T0 RZ, [UR5], RZ ;  /* 0x000000ffffff79a7 */ /* 0x008fe20008100405 */
[----:B--2---:R-:W-:-:S13]  /*41b0*/  LOP3.LUT P1, RZ, R6, 0x1, RZ, 0xc0, !PT ;  /* 0x0000000106ff7812 */ /* 0x004fda000782c0ff */
[----:B------:R-:W-:Y:S05]  /*41c0*/  @P1 BRA `(.L_x_64) ;  /* 0xfffffffc00981947 */ /* 0x000fea000383ffff */
[----:B------:R-:W-:-:S04]  /*41d0*/  SHF.L.U32 R0, R2, 0x1f, RZ ;  /* 0x0000001f02007819 */ /* 0x000fc800000006ff */
[----:B------:R-:W2:Y:S02]  /*41e0*/  SYNCS.PHASECHK.TRANS64 P0, [UR4+0x168], R0 ;  /* 0x00016800ff0075a7 */ /* 0x000ea40008001004 */
[----:B-12---:R-:W-:Y:S05]  /*41f0*/  @P0 EXIT ;  /* 0x000000000000094d */ /* 0x006fea0003800000 */
[----:B------:R-:W-:-:S07]  /*4200*/  MOV R0, UR4 ;  /* 0x0000000400007c02 */ /* 0x000fce0008000f00 */
.L_x_65:
[----:B-1----:R-:W-:-:S04]  /*4210*/  SHF.L.U32 R3, R2, 0x1f, RZ ;  /* 0x0000001f02037819 */ /* 0x002fc800000006ff */
[----:B------:R1:W2:Y:S03]  /*4220*/  SYNCS.PHASECHK.TRANS64.TRYWAIT P0, [R0+URZ+0x168], R3 ;  /* 0x00016803000075a7 */ /* 0x0002a600080011ff */
[----:B--2---:R-:W-:Y:S05]  /*4230*/  @!P0 NANOSLEEP.SYNCS 0x989680 ;  /* 0x009896800000895d */ /* 0x004fea0003900000 */
[----:B------:R-:W2:Y:S02]  /*4240*/  @!P0 SYNCS.PHASECHK.TRANS64 P0, [R0+URZ+0x168], R3 ;  /* 0x00016803000085a7 */ /* 0x000ea400080010ff */
[----:B--2---:R-:W-:Y:S05]  /*4250*/  @P0 EXIT ;  /* 0x000000000000094d */ /* 0x004fea0003800000 */
[----:B------:R-:W-:Y:S05]  /*4260*/  BRA `(.L_x_65) ;  /* 0xfffffffc00e87947 */ /* 0x000fea000383ffff */
.L_x_61:
[----:B------:R-:W-:Y:S05]  /*4270*/  BRA.U UP4, `(.L_x_66) ;  /* 0x00000011045c7547 */ /* 0x000fea000b800000 */
[----:B------:R-:W2:Y:S01]  /*4280*/  S2UR UR4, SR_CgaCtaId ;  /* 0x00000000000479c3 */ /* 0x000ea20000008800 */
[----:B------:R-:W-:Y:S01]  /*4290*/  UMOV UR5, 0x40 ;  /* 0x0000004000057882 */ /* 0x000fe20000000000 */
[----:B------:R-:W-:Y:S01]  /*42a0*/  NOP ;  /* 0x0000000000007918 */ /* 0x000fe20000000000 */
[----:B------:R-:W-:Y:S01]  /*42b0*/  UMOV UR6, 0x400 ;  /* 0x0000040000067882 */ /* 0x000fe20000000000 */
[----:B--2---:R-:W-:Y:S02]  /*42c0*/  ULEA UR5, UR4, UR5, 0x18 ;  /* 0x0000000504057291 */ /* 0x004fe4000f8ec0ff */
[----:B------:R-:W-:-:S07]  /*42d0*/  ULEA UR6, UR4, UR6, 0x18 ;  /* 0x0000000604067291 */ /* 0x000fce000f8ec0ff */
[----:B------:R-:W2:Y:S02]  /*42e0*/  LDS.U8 R3, [UR5+0x1c] ;  /* 0x00001c05ff037984 */ /* 0x000ea40008000000 */
[----:B--2---:R-:W-:-:S13]  /*42f0*/  ISETP.NE.AND P0, PT, R3, RZ, PT ;  /* 0x000000ff0300720c */ /* 0x004fda0003f05270 */
[----:B------:R-:W-:Y:S05]  /*4300*/  @P0 BRA `(.L_x_67) ;  /* 0x0000000400080947 */ /* 0x000fea0003800000 */
[----:B------:R-:W-:Y:S02]  /*4310*/  UISETP.NE.U32.AND UP1, UPT, UR33, 0x1, UPT ;  /* 0x000000012100788c */ /* 0x000fe4000bf25070 */
[----:B------:R-:W-:-:S07]  /*4320*/  UIADD3 UR7, UPT, UPT, UR5, 0x8, URZ ;  /* 0x0000000805077890 */ /* 0x000fce000fffe0ff */
[----:B------:R-:W-:Y:S05]  /*4330*/  BRA.U !UP1, `(.L_x_68) ;  /* 0x00000001099c7547 */ /* 0x000fea000b800000 */
[----:B------:R-:W-:Y:S01]  /*4340*/  ELECT P0, URZ, PT ;  /* 0x0000000000ff782f */ /* 0x000fe20003800000 */
[----:B------:R-:W-:-:S12]  /*4350*/  BSSY B0, `(.L_x_68) ;  /* 0x0000025000007945 */ /* 0x000fd80003800000 */
[----:B------:R-:W-:Y:S05]  /*4360*/  @!P0 BRA `(.L_x_69) ;  /* 0x00000000008c8947 */ /* 0x000fea0003800000 */
[----:B------:R-:W-:-:S05]  /*4370*/  UMOV UR4, 0x10 ;  /* 0x0000001000047882 */ /* 0x000fca0000000000 */
[----:B------:R-:W-:Y:S04]  /*4380*/  DEPBAR.LE SB2, 0x36 ;  /* 0x0000ad800000791a */ /* 0x000fe80000000000 */
[----:B------:R-:W2:Y:S02]  /*4390*/  UTCATOMSWS.2CTA.FIND_AND_SET.ALIGN UP0, UR4, UR4 ;  /* 0x00000004000475e3 */ /* 0x000ea40008200800 */
[----:B--2---:R-:W-:Y:S01]  /*43a0*/  MOV R10, UR4 ;  /* 0x00000004000a7c02 */ /* 0x004fe20008000f00 */
[----:B------:R-:W-:Y:S06]  /*43b0*/  BRA.U UP0, `(.L_x_70) ;  /* 0x0000000100187547 */ /* 0x000fec000b800000 */
.L_x_71:
[----:B------:R-:W-:Y:S05]  /*43c0*/  NANOSLEEP 0x64 ;  /* 0x000000640000795d */ /* 0x000fea0003800000 */
[----:B------:R-:W-:-:S05]  /*43d0*/  UMOV UR4, 0x10 ;  /* 0x0000001000047882 */ /* 0x000fca0000000000 */
[----:B------:R-:W-:Y:S04]  /*43e0*/  DEPBAR.LE SB2, 0x36 ;  /* 0x0000ad800000791a */ /* 0x000fe80000000000 */
[----:B------:R-:W2:Y:S02]  /*43f0*/  UTCATOMSWS.2CTA.FIND_AND_SET.ALIGN UP0, UR4, UR4 ;  /* 0x00000004000475e3 */ /* 0x000ea40008200800 */
[----:B--2---:R-:W-:Y:S01]  /*4400*/  MOV R10, UR4 ;  /* 0x00000004000a7c02 */ /* 0x004fe20008000f00 */
[----:B------:R-:W-:Y:S05]  /*4410*/  BRA.U !UP0, `(.L_x_71) ;  /* 0xfffffffd08e87547 */ /* 0x000fea000b83ffff */
.L_x_70:
[----:B------:R-:W2:Y:S01]  /*4420*/  LDS R6, [UR5+0x10] ;  /* 0x00001005ff067984 */ /* 0x000ea20008000800 */
[----:B------:R-:W-:Y:S01]  /*4430*/  IMAD.U32 R3, RZ, RZ, UR6 ;  /* 0x00000006ff037e24 */ /* 0x000fe2000f8e00ff */
[----:B------:R-:W-:-:S03]  /*4440*/  MOV R4, UR32 ;  /* 0x0000002000047c02 */ /* 0x000fc60008000f00 */
[----:B------:R-:W-:Y:S01]  /*4450*/  VIADD R3, R3, 0x1b0 ;  /* 0x000001b003037836 */ /* 0x000fe20000000000 */
[----:B--2---:R-:W-:-:S04]  /*4460*/  SHF.L.U32 R6, R6, 0x1f, RZ ;  /* 0x0000001f06067819 */ /* 0x004fc800000006ff */
[----:B------:R-:W2:Y:S02]  /*4470*/  SYNCS.PHASECHK.TRANS64.TRYWAIT P0, [UR5+0x8], R6 ;  /* 0x00000806ff0075a7 */ /* 0x000ea40008001105 */
[----:B--2---:R-:W-:Y:S05]  /*4480*/  @P0 BRA `(.L_x_72) ;  /* 0x0000000000080947 */ /* 0x004fea0003800000 */
[----:B------:R-:W2:Y:S02]  /*4490*/  SYNCS.PHASECHK.TRANS64.TRYWAIT P0, [UR5+0x8], R6 ;  /* 0x00000806ff0075a7 */ /* 0x000ea40008001105 */
[----:B--2---:R-:W-:Y:S05]  /*44a0*/  @!P0 BRA `(.L_x_73) ;  /* 0x0000005400ec8947 */ /* 0x004fea0003800000 */
.L_x_72:
[----:B------:R-:W-:Y:S01]  /*44b0*/  PRMT R4, R4, 0x654, R3 ;  /* 0x0000065404047816 */ /* 0x000fe20000000003 */
[----:B------:R-:W-:Y:S01]  /*44c0*/  HFMA2 R3, -RZ, RZ, 0, 5.9604644775390625e-08 ;  /* 0x00000001ff037431 */ /* 0x000fe200000001ff */
[----:B------:R-:W-:Y:S01]  /*44d0*/  UPRMT UR4, UR32, 0x654, UR7 ;  /* 0x0000065420047896 */ /* 0x000fe20008000007 */
[----:B------:R-:W-:Y:S02]  /*44e0*/  IMAD.MOV.U32 R8, RZ, RZ, 0xffff ;  /* 0x0000ffffff087424 */ /* 0x000fe400078e00ff */
[----:B--2---:R-:W-:Y:S02]  /*44f0*/  IMAD.MOV.U32 R6, RZ, RZ, 0x4 ;  /* 0x00000004ff067424 */ /* 0x004fe400078e00ff */
[----:B------:R-:W-:Y:S01]  /*4500*/  IMAD.SHL.U32 R9, R10, 0x20, RZ ;  /* 0x000000200a097824 */ /* 0x000fe200078e00ff */
[----:B------:R-:W-:Y:S02]  /*4510*/  MOV R5, UR4 ;  /* 0x0000000400057c02 */ /* 0x000fe40008000f00 */
[-C--:B------:R-:W-:Y:S01]  /*4520*/  SHF.L.U32 R8, R8, R10.reuse, RZ ;  /* 0x0000000a08087219 */ /* 0x080fe200000006ff */
[----:B------:R2:W-:Y:S01]  /*4530*/  SYNCS.ARRIVE.TRANS64.RED RZ, [UR4], R6 ;  /* 0x00000006ffff79a7 */ /* 0x0005e20008000404 */
[----:B------:R-:W-:Y:S01]  /*4540*/  SHF.L.U32 R7, R3, R10, RZ ;  /* 0x0000000a03077219 */ /* 0x000fe200000006ff */
[----:B------:R2:W-:Y:S04]  /*4550*/  STS [UR6+0x1b0], R9 ;  /* 0x0001b009ff007988 */ /* 0x0005e80008000806 */
[----:B------:R2:W-:Y:S04]  /*4560*/  STAS [R4.64], R10 ;  /* 0x0000000a04007dbd */ /* 0x0005e8000c0008ff */
[----:B------:R2:W-:Y:S04]  /*4570*/  ATOMS.OR RZ, [UR5+0x14], R8 ;  /* 0x00001408ffff798c */ /* 0x0005e8000b000005 */
[----:B------:R2:W-:Y:S04]  /*4580*/  ATOMS.OR RZ, [UR5+0x18], R7 ;  /* 0x00001807ffff798c */ /* 0x0005e8000b000005 */
[----:B------:R2:W-:Y:S02]  /*4590*/  ATOMS.XOR RZ, [UR5+0x10], R3 ;  /* 0x00001003ffff798c */ /* 0x0005e4000b800005 */
.L_x_69:
[----:B-1----:R-:W-:Y:S05]  /*45a0*/  BSYNC B0 ;  /* 0x0000000000007941 */ /* 0x002fea0003800000 */
.L_x_68:
[----:B------:R-:W-:Y:S05]  /*45b0*/  BRA.U UP1, `(.L_x_74) ;  /* 0x00000001016c7547 */ /* 0x000fea000b800000 */
[----:B------:R-:W-:-:S03]  /*45c0*/  UMOV UR4, 0xffffffff ;  /* 0xffffffff00047882 */ /* 0x000fc60000000000 */
[----:B------:R-:W-:Y:S05]  /*45d0*/  BRA.DIV UR4, `(.L_x_75) ;  /* 0x0000005604b87947 */ /* 0x000fea000b800000 */
[----:B------:R-:W-:-:S13]  /*45e0*/  ELECT P0, URZ, PT ;  /* 0x0000000000ff782f */ /* 0x000fda0003800000 */
.L_x_173:
[----:B------:R-:W-:Y:S05]  /*45f0*/  @!P0 BRA `(.L_x_74) ;  /* 0x00000000005c8947 */ /* 0x000fea0003800000 */
[----:B--2---:R-:W2:Y:S02]  /*4600*/  LDS R4, [UR5+0x10] ;  /* 0x00001005ff047984 */ /* 0x004ea40008000800 */
[----:B--2---:R-:W-:-:S04]  /*4610*/  SHF.L.U32 R4, R4, 0x1f, RZ ;  /* 0x0000001f04047819 */ /* 0x004fc800000006ff */
[----:B------:R-:W2:Y:S02]  /*4620*/  SYNCS.PHASECHK.TRANS64.TRYWAIT P0, [UR5+0x8], R4 ;  /* 0x00000804ff0075a7 */ /* 0x000ea40008001105 */
[----:B--2---:R-:W-:Y:S05]  /*4630*/  @P0 BRA `(.L_x_76) ;  /* 0x0000000000080947 */ /* 0x004fea0003800000 */
[----:B------:R-:W2:Y:S02]  /*4640*/  SYNCS.PHASECHK.TRANS64.TRYWAIT P0, [UR5+0x8], R4 ;  /* 0x00000804ff0075a7 */ /* 0x000ea40008001105 */
[----:B--2---:R-:W-:Y:S05]  /*4650*/  @!P0 BRA `(.L_x_77) ;  /* 0x0000005400bc8947 */ /* 0x004fea0003800000 */
.L_x_76:
[----:B------:R-:W3:Y:S01]  /*4660*/  LDS R6, [UR6+0x1b0] ;  /* 0x0001b006ff067984 */ /* 0x000ee20008000800 */
[----:B--2---:R-:W-:Y:S02]  /*4670*/  HFMA2 R3, -RZ, RZ, 0, 5.9604644775390625e-08 ;  /* 0x00000001ff037431 */ /* 0x004fe400000001ff */
[----:B------:R-:W-:Y:S01]  /*4680*/  IMAD.MOV.U32 R4, RZ, RZ, 0xffff ;  /* 0x0000ffffff047424 */ /* 0x000fe200078e00ff */
[----:B------:R-:W-:Y:S01]  /*4690*/  UPRMT UR4, UR32, 0x654, UR7 ;  /* 0x0000065420047896 */ /* 0x000fe20008000007 */
[----:B---3--:R-:W-:-:S03]  /*46a0*/  IMAD.SHL.U32 R5, R6, 0x20, RZ ;  /* 0x0000002006057824 */ /* 0x008fc600078e00ff */
[-C--:B------:R-:W-:Y:S02]  /*46b0*/  SHF.L.U32 R4, R4, R6.reuse, RZ ;  /* 0x0000000604047219 */ /* 0x080fe400000006ff */
[----:B------:R-:W-:Y:S01]  /*46c0*/  SHF.L.U32 R6, R3, R6, RZ ;  /* 0x0000000603067219 */ /* 0x000fe200000006ff */
[----:B------:R3:W-:Y:S04]  /*46d0*/  STS [UR6+0x1b0], R5 ;  /* 0x0001b005ff007988 */ /* 0x0007e80008000806 */
[----:B------:R3:W-:Y:S04]  /*46e0*/  ATOMS.OR RZ, [UR5+0x14], R4 ;  /* 0x00001404ffff798c */ /* 0x0007e8000b000005 */
[----:B------:R3:W-:Y:S01]  /*46f0*/  ATOMS.OR RZ, [UR5+0x18], R6 ;  /* 0x00001806ffff798c */ /* 0x0007e2000b000005 */
[----:B------:R-:W-:Y:S03]  /*4700*/  SYNCS.ARRIVE.TRANS64.RED.A1T0 RZ, [UR4], RZ ;  /* 0x000000ffffff79a7 */ /* 0x000fe60008100404 */
[----:B------:R3:W-:Y:S01]  /*4710*/  ATOMS.XOR RZ, [UR5+0x10], R3 ;  /* 0x00001003ffff798c */ /* 0x0007e2000b800005 */
[----:B------:R-:W-:Y:S05]  /*4720*/  BRA `(.L_x_74) ;  /* 0x0000000000107947 */ /* 0x000fea0003800000 */
.L_x_67:
[----:B------:R-:W-:Y:S02]  /*4730*/  MOV R3, 0xffffffff ;  /* 0xffffffff00037802 */ /* 0x000fe40000000f00 */
[----:B------:R-:W-:-:S03]  /*4740*/  MOV R4, 0x4770 ;  /* 0x0000477000047802 */ /* 0x000fc60000000f00 */
[----:B------:R2:W-:Y:S04]  /*4750*/  STS [UR6+0x1b0], R3 ;  /* 0x0001b003ff007988 */ /* 0x0005e80008000806 */
[----:B-12--5:R-:W-:Y:S05]  /*4760*/  CALL.REL.NOINC `($__internal_1_$__cuda_sm10x_tcgen05_guardrail_trap_phase_invalid_during_alloc) ;  /* 0x0000005800a07944 */ /* 0x026fea0003c00000 */
.L_x_74:
[----:B------:R-:W-:Y:S05]  /*4770*/  WARPSYNC.ALL ;  /* 0x0000000000007948 */ /* 0x000fea0003800000 */
[----:B------:R-:W4:Y:S01]  /*4780*/  S2UR UR18, SR_CgaCtaId ;  /* 0x00000000001279c3 */ /* 0x000f220000008800 */
[----:B------:R-:W-:Y:S01]  /*4790*/  UMOV UR4, 0x400 ;  /* 0x0000040000047882 */ /* 0x000fe20000000000 */
[----:B------:R-:W-:-:S06]  /*47a0*/  NOP ;  /* 0x0000000000007918 */ /* 0x000fcc0000000000 */
[----:B------:R-:W-:Y:S06]  /*47b0*/  BAR.ARV 0x6, 0xa0 ;  /* 0x0182800000007b1d */ /* 0x000fec0000002000 */
[----:B------:R-:W1:Y:S01]  /*47c0*/  LDCU UR5, c[0x0][0x394] ;  /* 0x00007280ff0577ac */ /* 0x000e620008000800 */
[----:B------:R-:W-:Y:S01]  /*47d0*/  LOP3.LUT R2, R2, 0xffff, RZ, 0xc0, !PT ;  /* 0x0000ffff02027812 */ /* 0x000fe200078ec0ff */
[----:B--2---:R-:W-:Y:S01]  /*47e0*/  IMAD.MOV.U32 R8, RZ, RZ, 0x1 ;  /* 0x00000001ff087424 */ /* 0x004fe200078e00ff */
[----:B------:R-:W-:Y:S01]  /*47f0*/  LOP3.LUT R0, R0, 0xffff, RZ, 0xc0, !PT ;  /* 0x0000ffff00007812 */ /* 0x000fe200078ec0ff */
[----:B------:R-:W-:Y:S01]  /*4800*/  UMOV UR22, URZ ;  /* 0x000000ff00167c82 */ /* 0x000fe20008000000 */
[----:B------:R-:W-:Y:S01]  /*4810*/  R2UR UR19, R2 ;  /* 0x00000000021372ca */ /* 0x000fe200000e0000 */
[----:B------:R-:W-:Y:S01]  /*4820*/  IMAD.MOV.U32 R2, RZ, RZ, RZ ;  /* 0x000000ffff027224 */ /* 0x000fe200078e00ff */
[----:B------:R-:W-:Y:S01]  /*4830*/  R2UR UR30, R0 ;  /* 0x00000000001e72ca */ /* 0x000fe200000e0000 */
[----:B------:R-:W-:Y:S01]  /*4840*/  IMAD.MOV.U32 R0, RZ, RZ, RZ ;  /* 0x000000ffff007224 */ /* 0x000fe200078e00ff */
[----:B------:R-:W-:-:S02]  /*4850*/  UISETP.NE.AND UP4, UPT, UR33, URZ, UPT ;  /* 0x000000ff2100728c */ /* 0x000fc4000bf85270 */
[----:B----4-:R-:W-:Y:S01]  /*4860*/  ULEA UR18, UR18, UR4, 0x18 ;  /* 0x0000000412127291 */ /* 0x010fe2000f8ec0ff */
[----:B------:R-:W-:Y:S01]  /*4870*/  UMOV UR15, URZ ;  /* 0x000000ff000f7c82 */ /* 0x000fe20008000000 */
[----:B------:R-:W-:Y:S02]  /*4880*/  UMOV UR26, 0x0 ;  /* 0x00000000001a7882 */ /* 0x000fe40000000000 */
[----:B------:R-:W-:Y:S02]  /*4890*/  UIADD3 UR6, UPT, UPT, UR18, 0x4400, URZ ;  /* 0x0000440012067890 */ /* 0x000fe4000fffe0ff */
[----:B------:R-:W-:Y:S02]  /*48a0*/  UIADD3 UR7, UPT, UPT, UR18, 0x2c400, URZ ;  /* 0x0002c40012077890 */ /* 0x000fe4000fffe0ff */
[----:B-1----:R-:W-:Y:S01]  /*48b0*/  UIADD3 UR5, UPT, UPT, UR5, 0x3f, URZ ;  /* 0x0000003f05057890 */ /* 0x002fe2000fffe0ff */
[----:B---3--:R-:W1:Y:S01]  /*48c0*/  LDS R3, [UR18+0x1b0] ;  /* 0x0001b012ff037984 */ /* 0x008e620008000800 */
[----:B------:R-:W-:-:S02]  /*48d0*/  UIADD3 UR29, UPT, UPT, UR18, 0x168, URZ ;  /* 0x00000168121d7890 */ /* 0x000fc4000fffe0ff */
[----:B------:R-:W-:Y:S02]  /*48e0*/  USHF.R.S32.HI UR4, URZ, 0x1f, UR5 ;  /* 0x0000001fff047899 */ /* 0x000fe40008011405 */
[----:B------:R-:W-:Y:S02]  /*48f0*/  USHF.R.U32.HI UR6, URZ, 0x4, UR6 ;  /* 0x00000004ff067899 */ /* 0x000fe40008011606 */
[----:B------:R-:W-:Y:S02]  /*4900*/  ULEA.HI UR4, UR4, UR5, URZ, 0x6 ;  /* 0x0000000504047291 */ /* 0x000fe4000f8f30ff */
[----:B------:R-:W-:Y:S02]  /*4910*/  USHF.R.U32.HI UR7, URZ, 0x4, UR7 ;  /* 0x00000004ff077899 */ /* 0x000fe40008011607 */
[----:B------:R-:W-:Y:S02]  /*4920*/  USHF.R.S32.HI UR28, URZ, 0x6, UR4 ;  /* 0x00000006ff1c7899 */ /* 0x000fe40008011404 */
[----:B------:R-:W-:-:S02]  /*4930*/  UPRMT UR29, URZ, 0x654, UR29 ;  /* 0x00000654ff1d7896 */ /* 0x000fc4000800001d */
[----:B------:R-:W-:Y:S02]  /*4940*/  UISETP.LT.AND UP0, UPT, UR28, 0x1, UPT ;  /* 0x000000011c00788c */ /* 0x000fe4000bf01270 */
[----:B------:R-:W-:Y:S02]  /*4950*/  ULOP3.LUT UR21, UR6, 0x3fff, URZ, 0xc0, !UPT ;  /* 0x00003fff06157892 */ /* 0x000fe4000f8ec0ff */
[----:B------:R-:W-:Y:S02]  /*4960*/  USEL UR31, UR28, 0x1, !UP0 ;  /* 0x000000011c1f7887 */ /* 0x000fe4000c000000 */
[----:B------:R-:W-:Y:S02]  /*4970*/  ULOP3.LUT UR20, UR7, 0x3fff, URZ, 0xc0, !UPT ;  /* 0x00003fff07147892 */ /* 0x000fe4000f8ec0ff */
[----:B------:R-:W-:Y:S01]  /*4980*/  UIADD3 UR31, UPT, UPT, -UR31, URZ, URZ ;  /* 0x000000ff1f1f7290 */ /* 0x000fe2000fffe1ff */
[----:B------:R-:W-:Y:S01]  /*4990*/  UMOV UR27, 0x10118010 ;  /* 0x10118010001b7882 */ /* 0x000fe20000000000 */
[----:B------:R-:W-:Y:S01]  /*49a0*/  UMOV UR24, 0x0 ;  /* 0x0000000000187882 */ /* 0x000fe20000000000 */
[----:B------:R-:W-:Y:S01]  /*49b0*/  UMOV UR25, 0x10118010 ;  /* 0x1011801000197882 */ /* 0x000fe20000000000 */
[C---:B-1----:R-:W-:Y:S01]  /*49c0*/  VIADD R5, R3.reuse, 0x40 ;  /* 0x0000004003057836 */ /* 0x042fe20000000000 */
[----:B------:R-:W-:-:S04]  /*49d0*/  LOP3.LUT R4, R3, 0xffff, RZ, 0xc0, !PT ;  /* 0x0000ffff03047812 */ /* 0x000fc800078ec0ff */
[----:B------:R-:W-:-:S05]  /*49e0*/  LOP3.LUT R5, R5, 0xffff, RZ, 0xc0, !PT ;  /* 0x0000ffff05057812 */ /* 0x000fca00078ec0ff */
[----:B------:R1:W-:Y:S02]  /*49f0*/  STL.64 [R1], R4 ;  /* 0x0000000401007387 */ /* 0x0003e40000100a00 */
.L_x_86:
[----:B-1----:R-:W-:-:S04]  /*4a00*/  SHF.L.U32 R5, R2, 0x1f, RZ ;  /* 0x0000001f02057819 */ /* 0x002fc800000006ff */
[----:B------:R-:W1:Y:S02]  /*4a10*/  SYNCS.PHASECHK.TRANS64.TRYWAIT P0, [UR18+0x160], R5 ;  /* 0x00016005ff0075a7 */ /* 0x000e640008001112 */
[----:B-1-34-:R-:W-:Y:S05]  /*4a20*/  @!P0 BRA `(.L_x_78) ;  /* 0x0000005000e08947 */ /* 0x01afea0003800000 */
.L_x_175:
[----:B-1----:R-:W1:Y:S01]  /*4a30*/  LDS.128 R4, [UR18+0x1a0] ;  /* 0x0001a012ff047984 */ /* 0x002e620008000c00 */
[----:B------:R-:W-:Y:S01]  /*4a40*/  ULEA UR23, UR22, UR18, 0x3 ;  /* 0x0000001216177291 */ /* 0x000fe2000f8e18ff */
[----:B------:R-:W-:Y:S01]  /*4a50*/  @!PT LDS RZ, [RZ] ;  /* 0x00000000fffff984 */ /* 0x000fe20000000800 */
[----:B------:R-:W-:Y:S01]  /*4a60*/  @!PT LDS RZ, [RZ] ;  /* 0x00000000fffff984 */ /* 0x000fe20000000800 */
[----:B------:R-:W-:Y:S01]  /*4a70*/  @!PT LDS RZ, [RZ] ;  /* 0x00000000fffff984 */ /* 0x000fe20000000800 */
[----:B------:R-:W-:Y:S01]  /*4a80*/  @!PT LDS RZ, [RZ] ;  /* 0x00000000fffff984 */ /* 0x000fe20000000800 */
[----:B------:R2:W-:Y:S06]  /*4a90*/  MEMBAR.ALL.CTA ;  /* 0x0000000000007992 */ /* 0x0005ec0000008000 */
[----:B--2---:R-:W2:Y:S02]  /*4aa0*/  FENCE.VIEW.ASYNC.S ;  /* 0x00000000000073c6 */ /* 0x004ea40000000000 */
[----:B--2---:R-:W-:Y:S01]  /*4ab0*/  SYNCS.ARRIVE.TRANS64.RED.A1T0 RZ, [UR29], RZ ;  /* 0x000000ffffff79a7 */ /* 0x004fe2000810041d */
[----:B-1----:R-:W-:Y:S01]  /*4ac0*/  LOP3.LUT P2, RZ, R6, 0x1, RZ, 0xc0, !PT ;  /* 0x0000000106ff7812 */ /* 0x002fe2000784c0ff */
[----:B------:R-:W-:-:S12]  /*4ad0*/  BRA.U UP4, `(.L_x_79) ;  /* 0x00000001040c7547 */ /* 0x000fd8000b800000 */
[----:B------:R-:W-:-:S04]  /*4ae0*/  SHF.L.U32 R5, R8, 0x1f, RZ ;  /* 0x0000001f08057819 */ /* 0x000fc800000006ff */
[----:B------:R-:W1:Y:S02]  /*4af0*/  SYNCS.PHASECHK.TRANS64.TRYWAIT P0, [UR23+0x180], R5 ;  /* 0x00018005ff0075a7 */ /* 0x000e640008001117 */
[----:B-1----:R-:W-:Y:S05]  /*4b00*/  @!P0 BRA `(.L_x_80) ;  /* 0x0000005000c08947 */ /* 0x002fea0003800000 */
.L_x_79:
[----:B------:R-:W-:Y:S05]  /*4b10*/  BRA.U UP4, `(.L_x_81) ;  /* 0x0000000104dc7547 */ /* 0x000fea000b800000 */
[----:B------:R-:W2:Y:S02]  /*4b20*/  LDCU UR4, c[0x0][0x394] ;  /* 0x00007280ff0477ac */ /* 0x000ea40008000800 */
[----:B--2---:R-:W-:-:S09]  /*4b30*/  UISETP.GE.AND UP0, UPT, UR4, 0x1, UPT ;  /* 0x000000010400788c */ /* 0x004fd2000bf06270 */
[----:B------:R-:W-:Y:S05]  /*4b40*/  BRA.U !UP0, `(.L_x_82) ;  /* 0x0000000108c47547 */ /* 0x000fea000b800000 */
[----:B------:R-:W-:Y:S01]  /*4b50*/  ULEA UR4, UR22, UR43, 0x2 ;  /* 0x0000002b16047291 */ /* 0x000fe2000f8e10ff */
[----:B-1----:R-:W-:-:S08]  /*4b60*/  SHF.L.U32 R4, R0, 0x1f, RZ ;  /* 0x0000001f00047819 */ /* 0x002fd000000006ff */
[----:B------:R-:W5:Y:S01]  /*4b70*/  LDL R5, [UR4] ;  /* 0x00000004ff057983 */ /* 0x000f620008100800 */
[----:B------:R-:W-:Y:S02]  /*4b80*/  ULEA UR4, UR15, UR18, 0x3 ;  /* 0x000000120f047291 */ /* 0x000fe4000f8e18ff */
[----:B------:R-:W-:Y:S01]  /*4b90*/  UPLOP3.LUT UP2, UPT, UPT, UPT, UPT, 0x40, 0x4 ;  /* 0x000000000004789c */ /* 0x000fe20003f4e870 */
[----:B------:R-:W-:Y:S01]  /*4ba0*/  UMOV UR17, UR31 ;  /* 0x0000001f00117c82 */ /* 0x000fe20008000000 */
[----:B------:R-:W-:Y:S01]  /*4bb0*/  UMOV UR16, UR28 ;  /* 0x0000001c00107c82 */ /* 0x000fe20008000000 */
[----:B------:R-:W-:-:S04]  /*4bc0*/  UMOV UR5, UR15 ;  /* 0x0000000f00057c82 */ /* 0x000fc80008000000 */
[----:B------:R1:W2:Y:S04]  /*4bd0*/  SYNCS.PHASECHK.TRANS64.TRYWAIT P1, [UR4], R4 ;  /* 0x00000004ff0075a7 */ /* 0x0002a80008021104 */
.L_x_85:
[----:B------:R-:W-:Y:S02]  /*4be0*/  UIADD3 UR17, UPT, UPT, UR17, 0x1, URZ ;  /* 0x0000000111117890 */ /* 0x000fe4000fffe0ff */
[----:B---3--:R-:W-:Y:S02]  /*4bf0*/  ULEA UR10, UR5, UR18, 0x3 ;  /* 0x00000012050a7291 */ /* 0x008fe4000f8e18ff */
[----:B------:R-:W-:Y:S01]  /*4c00*/  UISETP.NE.AND UP3, UPT, UR17, URZ, UPT ;  /* 0x000000ff1100728c */ /* 0x000fe2000bf65270 */
[----:B--2-4-:R-:W-:Y:S10]  /*4c10*/  @P1 BRA `(.L_x_83) ;  /* 0x00000000000c1947 */ /* 0x014ff40003800000 */
[----:B------:R-:W-:Y:S04]  /*4c20*/  SHF.L.U32 R6, R0, 0x1f, RZ ;  /* 0x0000001f00067819 */ /* 0x000fe800000006ff */
[----:B------:R-:W2:Y:S02]  /*4c30*/  SYNCS.PHASECHK.TRANS64.TRYWAIT P0, [UR10], R6 ;  /* 0x00000006ff0075a7 */ /* 0x000ea4000800110a */
[----:B--2---:R-:W-:Y:S05]  /*4c40*/  @!P0 BRA `(.L_x_84) ;  /* 0x0000005000888947 */ /* 0x004fea0003800000 */
.L_x_83:
[----:B------:R-:W-:Y:S01]  /*4c50*/  UISETP.NE.AND UP0, UPT, UR16, 0x1, UPT ;  /* 0x000000011000788c */ /* 0x000fe2000bf05270 */
[----:B------:R-:W-:Y:S01]  /*4c60*/  PLOP3.LUT P1, PT, PT, PT, PT, 0x80, 0x8 ;  /* 0x000000000008781c */ /* 0x000fe20003f2f070 */
[----:B------:R-:W-:Y:S02]  /*4c70*/  UIADD3 UR4, UPT, UPT, UR5, 0x1, URZ ;  /* 0x0000000105047890 */ /* 0x000fe4000fffe0ff */
[----:B------:R-:W-:Y:S02]  /*4c80*/  ULEA UR8, UR5, UR20, 0x7 ;  /* 0x0000001405087291 */ /* 0x000fe4000f8e38ff */
[----:B------:R-:W-:Y:S01]  /*4c90*/  UISETP.NE.AND UP1, UPT, UR4, 0x14, UPT ;  /* 0x000000140400788c */ /* 0x000fe2000bf25270 */
[----:B------:R-:W-:Y:S01]  /*4ca0*/  PLOP3.LUT P0, PT, PT, PT, UP0, 0x80, 0x8 ;  /* 0x000000000008781c */ /* 0x000fe20003f0f008 */
[----:B------:R-:W-:Y:S02]  /*4cb0*/  UIADD3 UR12, UPT, UPT, UR8, 0x40, URZ ;  /* 0x00000040080c7890 */ /* 0x000fe4000fffe0ff */
[----:B------:R-:W-:Y:S02]  /*4cc0*/  USEL UR6, URZ, 0x1, UP1 ;  /* 0x00000001ff067887 */ /* 0x000fe40008800000 */
[----:B------:R-:W-:Y:S02]  /*4cd0*/  USEL UR15, UR4, URZ, UP1 ;  /* 0x000000ff040f7287 */ /* 0x000fe40008800000 */
[----:B------:R-:W-:Y:S02]  /*4ce0*/  UIADD3 UR10, UPT, UPT, UR10, 0xa0, URZ ;  /* 0x000000a00a0a7890 */ /* 0x000fe4000fffe0ff */
[----:B------:R-:W-:Y:S01]  /*4cf0*/  @UP0 ULEA UR4, UR15, UR18, 0x3 ;  /* 0x000000120f040291 */ /* 0x000fe2000f8e18ff */
[----:B------:R-:W-:Y:S01]  /*4d00*/  LOP3.LUT R0, R0, UR6, RZ, 0x3c, !PT ;  /* 0x0000000600007c12 */ /* 0x000fe2000f8e3cff */
[----:B------:R-:W-:Y:S01]  /*4d10*/  UIADD3 UR16, UPT, UPT, UR16, -0x1, URZ ;  /* 0xffffffff10107890 */ /* 0x000fe2000fffe0ff */
[----:B------:R-:W-:Y:S02]  /*4d20*/  UMOV UR9, 0xc0004010 ;  /* 0xc000401000097882 */ /* 0x000fe40000000000 */
[----:B-1----:R-:W-:Y:S01]  /*4d30*/  @P0 SHF.L.U32 R4, R0, 0x1f, RZ ;  /* 0x0000001f00040819 */ /* 0x002fe200000006ff */
[----:B------:R-:W-:Y:S01]  /*4d40*/  UMOV UR13, 0xc0004010 ;  /* 0xc0004010000d7882 */ /* 0x000fe20000000000 */
[----:B------:R-:W-:Y:S02]  /*4d50*/  UMOV UR7, 0x40004040 ;  /* 0x4000404000077882 */ /* 0x000fe40000000000 */
[----:B------:R3:W4:Y:S01]  /*4d60*/  @P0 SYNCS.PHASECHK.TRANS64.TRYWAIT P1, [UR4], R4 ;  /* 0x00000004ff0005a7 */ /* 0x0007220008021104 */
[----:B------:R-:W-:Y:S11]  /*4d70*/  ELECT P0, URZ, PT ;  /* 0x0000000000ff782f */ /* 0x000ff60003800000 */
[----:B------:R-:W-:Y:S02]  /*4d80*/  @!UPT UIADD3 URZ, UPT, UPT, URZ, URZ, URZ ;  /* 0x000000fffffff290 */ /* 0x000fe4000fffe0ff */
[C---:B-----5:R-:W-:Y:S01]  /*4d90*/  @P0 R2UR.BROADCAST UR14, R5.reuse ;  /* 0x00000000050e02ca */ /* 0x060fe200008e0000 */
[----:B------:R-:W-:Y:S01]  /*4da0*/  ULEA UR4, UR5, UR21, 0x9 ;  /* 0x0000001505047291 */ /* 0x000fe2000f8e48ff */
[----:B------:R-:W-:Y:S11]  /*4db0*/  ELECT P0, URZ, PT ;  /* 0x0000000000ff782f */ /* 0x000ff60003800000 */
[----:B------:R-:W-:Y:S02]  /*4dc0*/  @!UPT UIADD3 URZ, UPT, UPT, URZ, URZ, URZ ;  /* 0x000000fffffff290 */ /* 0x000fe4000fffe0ff */
[----:B------:R-:W-:Y:S01]  /*4dd0*/  @P0 R2UR.BROADCAST UR11, R5 ;  /* 0x00000000050b02ca */ /* 0x000fe200008e0000 */
[----:B------:R-:W-:Y:S01]  /*4de0*/  UIADD3 UR6, UPT, UPT, UR4, 0x100, URZ ;  /* 0x0000010004067890 */ /* 0x000fe2000fffe0ff */
[----:B------:R-:W-:Y:S02]  /*4df0*/  UMOV UR5, 0x40004040 ;  /* 0x4000404000057882 */ /* 0x000fe40000000000 */
[----:B------:R1:W-:Y:S01]  /*4e00*/  UTCQMMA.2CTA gdesc[UR4], gdesc[UR8], tmem[UR14], tmem[UR26], idesc[UR27], UP2 ;  /* 0x00ff1a08040075ea */ /* 0x0003e2000920030e */
[----:B------:R-:W-:Y:S08]  /*4e10*/  UPLOP3.LUT UP2, UPT, UPT, UPT, UPT, 0x80, 0x8 ;  /* 0x000000000008789c */ /* 0x000ff00003f4f070 */
[----:B------:R3:W-:Y:S01]  /*4e20*/  UTCQMMA.2CTA gdesc[UR6], gdesc[UR12], tmem[UR11], tmem[UR24], idesc[UR25], UPT ;  /* 0x00ff180c060075ea */ /* 0x0007e2000ba0030b */
[----:B------:R3:W-:Y:S01]  /*4e30*/  UTCBAR.2CTA.MULTICAST [UR10], URZ, UR19 ;  /* 0x000000ff0a0073e9 */ /* 0x0007e20008200813 */
[----:B-1----:R-:W-:Y:S01]  /*4e40*/  UMOV UR5, UR15 ;  /* 0x0000000f00057c82 */ /* 0x002fe20008000000 */
[----:B------:R-:W-:Y:S05]  /*4e50*/  BRA.U UP3, `(.L_x_85) ;  /* 0xfffffffd03607547 */ /* 0x000fea000b83ffff */
.L_x_82:
[----:B------:R-:W-:-:S09]  /*4e60*/  UIADD3 UR4, UPT, UPT, UR23, 0x170, URZ ;  /* 0x0000017017047890 */ /* 0x000fd2000fffe0ff */
[----:B------:R2:W-:Y:S01]  /*4e70*/  UTCBAR.2CTA.MULTICAST [UR4], URZ, UR30 ;  /* 0x000000ff040073e9 */ /* 0x0005e2000820081e */
[----:B------:R-:W-:Y:S02]  /*4e80*/  NOP ;  /* 0x0000000000007918 */ /* 0x000fe40000000000 */
.L_x_81:
[----:B--2---:R-:W-:Y:S01]  /*4e90*/  UIADD3 UR4, UPT, UPT, UR22, 0x1, URZ ;  /* 0x0000000116047890 */ /* 0x004fe2000fffe0ff */
[----:B------:R-:W-:-:S03]  /*4ea0*/  LOP3.LUT R2, R2, 0x1, RZ, 0x3c, !PT ;  /* 0x0000000102027812 */ /* 0x000fc600078e3cff */
[----:B------:R-:W-:-:S04]  /*4eb0*/  UISETP.NE.AND UP0, UPT, UR4, 0x2, UPT ;  /* 0x000000020400788c */ /* 0x000fc8000bf05270 */
[----:B------:R-:W-:Y:S02]  /*4ec0*/  USEL UR5, URZ, 0x1, UP0 ;  /* 0x00000001ff057887 */ /* 0x000fe40008000000 */
[----:B------:R-:W-:-:S04]  /*4ed0*/  USEL UR22, UR4, URZ, UP0 ;  /* 0x000000ff04167287 */ /* 0x000fc80008000000 */
[----:B------:R-:W-:Y:S01]  /*4ee0*/  LOP3.LUT R8, R8, UR5, RZ, 0x3c, !PT ;  /* 0x0000000508087c12 */ /* 0x000fe2000f8e3cff */
[----:B------:R-:W-:Y:S07]  /*4ef0*/  @P2 BRA `(.L_x_86) ;  /* 0xfffffff800c02947 */ /* 0x000fee000383ffff */
[----:B------:R-:W2:Y:S01]  /*4f00*/  S2UR UR8, SR_CgaCtaId ;  /* 0x00000000000879c3 */ /* 0x000ea20000008800 */
[----:B------:R-:W-:Y:S01]  /*4f10*/  ELECT P0, URZ, PT ;  /* 0x0000000000ff782f */ /* 0x000fe20003800000 */
[----:B------:R-:W-:Y:S01]  /*4f20*/  HFMA2 R0, -RZ, RZ, 0, 5.9604644775390625e-08 ;  /* 0x00000001ff007431 */ /* 0x000fe200000001ff */
[----:B------:R-:W-:-:S05]  /*4f30*/  UMOV UR4, 0x40 ;  /* 0x0000004000047882 */ /* 0x000fca0000000000 */
[----:B------:R-:W-:Y:S01]  /*4f40*/  UVIRTCOUNT.DEALLOC.SMPOOL 0x80 ;  /* 0x000000800000784c */ /* 0x000fe20000000000 */
[----:B------:R-:W-:Y:S02]  /*4f50*/  UISETP.NE.AND UP0, UPT, UR33, URZ, UPT ;  /* 0x000000ff2100728c */ /* 0x000fe4000bf05270 */
[----:B--2---:R-:W-:-:S09]  /*4f60*/  ULEA UR8, UR8, UR4, 0x18 ;  /* 0x0000000408087291 */ /* 0x004fd2000f8ec0ff */
[----:B------:R2:W-:Y:S01]  /*4f70*/  @P0 STS.U8 [UR8+0x1c], R0 ;  /* 0x00001c00ff000988 */ /* 0x0005e20008000008 */
[----:B------:R-:W-:Y:S05]  /*4f80*/  BRA.U UP0, `(.L_x_87) ;  /* 0x0000000100587547 */ /* 0x000fea000b800000 */
[----:B------:R-:W-:Y:S01]  /*4f90*/  UIADD3 UR5, UPT, UPT, UR18, 0x180, URZ ;  /* 0x0000018012057890 */ /* 0x000fe2000fffe0ff */
[----:B------:R-:W-:-:S03]  /*4fa0*/  SHF.L.U32 R2, R8, 0x1f, RZ ;  /* 0x0000001f08027819 */ /* 0x000fc600000006ff */
[----:B------:R-:W-:-:S09]  /*4fb0*/  ULEA UR4, UR22, UR5, 0x3 ;  /* 0x0000000516047291 */ /* 0x000fd2000f8e18ff */
[----:B------:R-:W1:Y:S02]  /*4fc0*/  SYNCS.PHASECHK.TRANS64.TRYWAIT P0, [UR4], R2 ;  /* 0x00000002ff0075a7 */ /* 0x000e640008001104 */
[----:B-1----:R-:W-:Y:S05]  /*4fd0*/  @!P0 BRA `(.L_x_88) ;  /* 0x0000004c00bc8947 */ /* 0x002fea0003800000 */
.L_x_179:
[----:B------:R-:W-:-:S04]  /*4fe0*/  UIADD3 UR4, UPT, UPT, UR22, 0x1, URZ ;  /* 0x0000000116047890 */ /* 0x000fc8000fffe0ff */
[----:B------:R-:W-:-:S04]  /*4ff0*/  UISETP.NE.AND UP1, UPT, UR4, 0x2, UPT ;  /* 0x000000020400788c */ /* 0x000fc8000bf25270 */
[----:B---3--:R-:W-:Y:S02]  /*5000*/  USEL UR6, URZ, 0x1, UP1 ;  /* 0x00000001ff067887 */ /* 0x008fe40008800000 */
[----:B------:R-:W-:-:S04]  /*5010*/  USEL UR4, UR4, URZ, UP1 ;  /* 0x000000ff04047287 */ /* 0x000fc80008800000 */
[----:B------:R-:W-:Y:S01]  /*5020*/  ULEA UR4, UR4, UR5, 0x3 ;  /* 0x0000000504047291 */ /* 0x000fe2000f8e18ff */
[----:B-1----:R-:W-:-:S04]  /*5030*/  LOP3.LUT R2, R8, UR6, RZ, 0x3c, !PT ;  /* 0x0000000608027c12 */ /* 0x002fc8000f8e3cff */
[----:B------:R-:W-:Y:S01]  /*5040*/  SHF.L.U32 R2, R2, 0x1f, RZ ;  /* 0x0000001f02027819 */ /* 0x000fe200000006ff */
[----:B--2---:R-:W-:-:S04]  /*5050*/  IMAD.U32 R0, RZ, RZ, UR4 ;  /* 0x00000004ff007e24 */ /* 0x004fc8000f8e00ff */
[----:B------:R1:W2:Y:S03]  /*5060*/  SYNCS.PHASECHK.TRANS64.TRYWAIT P0, [R0+URZ], R2 ;  /* 0x00000002000075a7 */ /* 0x0002a600080011ff */
[----:B--2---:R-:W-:Y:S05]  /*5070*/  @!P0 NANOSLEEP.SYNCS 0x989680 ;  /* 0x009896800000895d */ /* 0x004fea0003900000 */
[----:B------:R-:W2:Y:S02]  /*5080*/  @!P0 SYNCS.PHASECHK.TRANS64 P0, [R0+URZ], R2 ;  /* 0x00000002000085a7 */ /* 0x000ea400080010ff */
[----:B--2---:R-:W-:Y:S05]  /*5090*/  @P0 BRA `(.L_x_89) ;  /* 0x0000000000200947 */ /* 0x004fea0003800000 */
.L_x_90:
[----:B--2---:R2:W3:Y:S02]  /*50a0*/  SYNCS.PHASECHK.TRANS64.TRYWAIT P0, [R0+URZ], R2 ;  /* 0x00000002000075a7 */ /* 0x0044e400080011ff */
[----:B---3--:R-:W-:Y:S05]  /*50b0*/  @!P0 NANOSLEEP.SYNCS 0x989680 ;  /* 0x009896800000895d */ /* 0x008fea0003900000 */
[----:B------:R-:W3:Y:S02]  /*50c0*/  @!P0 SYNCS.PHASECHK.TRANS64 P0, [R0+URZ], R2 ;  /* 0x00000002000085a7 */ /* 0x000ee400080010ff */
[----:B---3--:R-:W-:Y:S05]  /*50d0*/  @!P0 BRA `(.L_x_90) ;  /* 0xfffffffc00f08947 */ /* 0x008fea000383ffff */
[----:B------:R-:W-:Y:S05]  /*50e0*/  BRA `(.L_x_89) ;  /* 0x00000000000c7947 */ /* 0x000fea0003800000 */
.L_x_87:
[----:B------:R-:W-:-:S04]  /*50f0*/  UIADD3 UR4, UPT, UPT, UR18, 0x190, URZ ;  /* 0x0000019012047890 */ /* 0x000fc8000fffe0ff */
[----:B------:R-:W-:-:S09]  /*5100*/  UPRMT UR4, UR32, 0x654, UR4 ;  /* 0x0000065420047896 */ /* 0x000fd20008000004 */
[----:B------:R-:W-:Y:S03]  /*5110*/  SYNCS.ARRIVE.TRANS64.RED.A1T0 RZ, [UR4], RZ ;  /* 0x000000ffffff79a7 */ /* 0x000fe60008100404 */
.L_x_89:
[----:B-12---:R-:W-:Y:S01]  /*5120*/  SHF.L.U32 R2, RZ, 0x1f, RZ ;  /* 0x0000001fff027819 */ /* 0x006fe200000006ff */
[----:B------:R-:W-:Y:S01]  /*5130*/  UIADD3 UR4, UPT, UPT, UR18, 0x190, URZ ;  /* 0x0000019012047890 */ /* 0x000fe2000fffe0ff */
[----:B------:R-:W-:Y:S02]  /*5140*/  PLOP3.LUT P0, PT, PT, PT, UP0, 0x80, 0x8 ;  /* 0x000000000008781c */ /* 0x000fe40003f0f008 */
[----:B----4-:R-:W1:Y:S02]  /*5150*/  SYNCS.PHASECHK.TRANS64.TRYWAIT P1, [UR18+0x190], R2 ;  /* 0x00019002ff0075a7 */ /* 0x010e640008021112 */
[----:B-1----:R-:W-:Y:S09]  /*5160*/  @!P1 BRA `(.L_x_91) ;  /* 0x0000004c00709947 */ /* 0x002ff20003800000 */
.L_x_181:
[----:B------:R-:W-:Y:S01]  /*5170*/  @!UP0 UPRMT UR4, UR32, 0x654, UR4 ;  /* 0x0000065420048896 */ /* 0x000fe20008000004 */
[----:B------:R-:W-:Y:S01]  /*5180*/  LOP3.LUT R3, R3, 0xffff, RZ, 0xc0, !PT ;  /* 0x0000ffff03037812 */ /* 0x000fe200078ec0ff */
[----:B-1----:R-:W-:-:S03]  /*5190*/  IMAD.MOV.U32 R2, RZ, RZ, 0xffff ;  /* 0x0000ffffff027424 */ /* 0x002fc600078e00ff */
[----:B------:R-:W-:-:S04]  /*51a0*/  SHF.R.U32.HI R3, RZ, 0x5, R3 ;  /* 0x00000005ff037819 */ /* 0x000fc80000011603 */
[----:B------:R-:W-:Y:S01]  /*51b0*/  @!P0 SYNCS.ARRIVE.TRANS64.RED.A1T0 RZ, [UR4], RZ ;  /* 0x000000ffffff89a7 */ /* 0x000fe20008100404 */
[----:B------:R-:W-:Y:S01]  /*51c0*/  NOP ;  /* 0x0000000000007918 */ /* 0x000fe20000000000 */
[----:B------:R-:W1:Y:S01]  /*51d0*/  LDS R0, [UR8+0x14] ;  /* 0x00001408ff007984 */ /* 0x000e620008000800 */
[----:B------:R-:W-:-:S04]  /*51e0*/  SHF.L.U32 R2, R2, R3, RZ ;  /* 0x0000000302027219 */ /* 0x000fc800000006ff */
[----:B-1----:R-:W-:-:S04]  /*51f0*/  LOP3.LUT R0, R0, R2, RZ, 0xc0, !PT ;  /* 0x0000000200007212 */ /* 0x002fc800078ec0ff */
[----:B------:R-:W-:Y:S01]  /*5200*/  ISETP.NE.AND P0, PT, R0, R2, PT ;  /* 0x000000020000720c */ /* 0x000fe20003f05270 */
[----:B------:R-:W-:-:S05]  /*5210*/  IMAD.MOV.U32 R0, RZ, RZ, 0x1 ;  /* 0x00000001ff007424 */ /* 0x000fca00078e00ff */
[----:B------:R-:W-:-:S07]  /*5220*/  SHF.L.U32 R0, R0, R3, RZ ;  /* 0x0000000300007219 */ /* 0x000fce00000006ff */
[----:B------:R-:W-:Y:S05]  /*5230*/  @P0 BRA `(.L_x_92) ;  /* 0x00000000005c0947 */ /* 0x000fea0003800000 */
[----:B------:R-:W1:Y:S02]  /*5240*/  LDS R3, [UR8+0x18] ;  /* 0x00001808ff037984 */ /* 0x000e640008000800 */
[----:B-1----:R-:W-:-:S04]  /*5250*/  LOP3.LUT R3, R3, R0, RZ, 0xc0, !PT ;  /* 0x0000000003037212 */ /* 0x002fc800078ec0ff */
[----:B------:R-:W-:-:S13]  /*5260*/  ISETP.NE.AND P0, PT, R3, R0, PT ;  /* 0x000000000300720c */ /* 0x000fda0003f05270 */
[----:B------:R-:W-:Y:S05]  /*5270*/  @P0 BRA `(.L_x_93) ;  /* 0x0000000000400947 */ /* 0x000fea0003800000 */
[----:B------:R-:W-:Y:S01]  /*5280*/  R2UR UR4, R2 ;  /* 0x00000000020472ca */ /* 0x000fe200000e0000 */
[----:B------:R-:W1:Y:S01]  /*5290*/  S2R R3, SR_LANEID ;  /* 0x0000000000037919 */ /* 0x000e620000000000 */
[----:B------:R-:W-:-:S04]  /*52a0*/  LOP3.LUT R0, RZ, R0, RZ, 0x33, !PT ;  /* 0x00000000ff007212 */ /* 0x000fc800078e33ff */
[----:B---3--:R-:W2:Y:S07]  /*52b0*/  REDUX UR6, R0 ;  /* 0x00000000000673c4 */ /* 0x008eae0000000000 */
[----:B------:R-:W-:-:S03]  /*52c0*/  ULOP3.LUT UR5, URZ, UR4, URZ, 0x33, !UPT ;  /* 0x00000004ff057292 */ /* 0x000fc6000f8e33ff */
[----:B------:R-:W-:Y:S02]  /*52d0*/  VOTEU.ANY UR4, UPT, PT ;  /* 0x0000000000047886 */ /* 0x000fe400038e0100 */
[----:B------:R-:W-:Y:S01]  /*52e0*/  UFLO.U32 UR4, UR4 ;  /* 0x00000004000472bd */ /* 0x000fe200080e0000 */
[----:B------:R-:W-:-:S04]  /*52f0*/  IMAD.U32 R2, RZ, RZ, UR5 ;  /* 0x00000005ff027e24 */ /* 0x000fc8000f8e00ff */
[----:B------:R-:W3:Y:S02]  /*5300*/  REDUX UR7, R2 ;  /* 0x00000000020773c4 */ /* 0x000ee40000000000 */
[----:B------:R4:W-:Y:S01]  /*5310*/  UTCATOMSWS.AND URZ, UR5 ;  /* 0x0000000500ff79e3 */ /* 0x0009e20008000000 */
[----:B--2---:R-:W-:Y:S01]  /*5320*/  IMAD.U32 R0, RZ, RZ, UR6 ;  /* 0x00000006ff007e24 */ /* 0x004fe2000f8e00ff */
[----:B-1----:R-:W-:Y:S01]  /*5330*/  ISETP.EQ.U32.AND P0, PT, R3, UR4, PT ;  /* 0x0000000403007c0c */ /* 0x002fe2000bf02070 */
[----:B---3--:R-:W-:-:S12]  /*5340*/  IMAD.U32 R2, RZ, RZ, UR7 ;  /* 0x00000007ff027e24 */ /* 0x008fd8000f8e00ff */
[----:B------:R4:W-:Y:S04]  /*5350*/  @P0 ATOMS.AND RZ, [UR8+0x14], R2 ;  /* 0x00001402ffff098c */ /* 0x0009e8000a800008 */
[----:B------:R4:W-:Y:S01]  /*5360*/  @P0 ATOMS.AND RZ, [UR8+0x18], R0 ;  /* 0x00001800ffff098c */ /* 0x0009e2000a800008 */
[----:B------:R-:W-:Y:S05]  /*5370*/  BRA `(.L_x_94) ;  /* 0x0000000000147947 */ /* 0x000fea0003800000 */
.L_x_93:
[----:B------:R-:W-:Y:S02]  /*5380*/  MOV R2, 0x53a0 ;  /* 0x000053a000027802 */ /* 0x000fe40000000f00 */
[----:B---3-5:R-:W-:Y:S05]  /*5390*/  CALL.REL.NOINC `($__internal_0_$__cuda_sm10x_tcgen05_guardrail_trap_col_being_dealloced_not_returned_by_alloc) ;  /* 0x0000004c00887944 */ /* 0x028fea0003c00000 */
[----:B------:R-:W-:Y:S05]  /*53a0*/  BRA `(.L_x_94) ;  /* 0x0000000000087947 */ /* 0x000fea0003800000 */
.L_x_92:
[----:B------:R-:W-:Y:S02]  /*53b0*/  MOV R2, 0x53d0 ;  /* 0x000053d000027802 */ /* 0x000fe40000000f00 */
[----:B---3-5:R-:W-:Y:S05]  /*53c0*/  CALL.REL.NOINC `($__internal_2_$__cuda_sm10x_tcgen05_guardrail_trap_unallocated_columns_being_dealloced) ;  /* 0x0000004c00947944 */ /* 0x028fea0003c00000 */
.L_x_94:
[----:B------:R-:W-:Y:S01]  /*53d0*/  NOP ;  /* 0x0000000000007918 */ /* 0x000fe20000000000 */
[----:B----4-:R-:W-:Y:S05]  /*53e0*/  EXIT ;  /* 0x000000000000794d */ /* 0x010fea0003800000 */
.L_x_66:
[----:B------:R-:W2:Y:S01]  /*53f0*/  LDCU UR5, c[0x0][0x384] ;  /* 0x00007080ff0577ac */ /* 0x000ea20008000800 */
[----:B------:R-:W-:Y:S02]  /*5400*/  UISETP.NE.OR UP0, UPT, UR18, 0x3, !UP3 ;  /* 0x000000031200788c */ /* 0x000fe4000df05670 */
[----:B--2---:R-:W-:-:S07]  /*5410*/  UIADD3 UR5, UPT, UPT, UR5, 0x3f, URZ ;  /* 0x0000003f05057890 */ /* 0x004fce000fffe0ff */
[----:B------:R-:W-:Y:S05]  /*5420*/  BRA.U UP0, `(.L_x_95) ;  /* 0x0000001100ac7547 */ /* 0x000fea000b800000 */
[----:B------:R-:W2:Y:S01]  /*5430*/  LDCU UR52, c[0x0][0x388] ;  /* 0x00007100ff3477ac */ /* 0x000ea20008000800 */
[----:B------:R-:W3:Y:S01]  /*5440*/  S2UR UR20, SR_CgaCtaId ;  /* 0x00000000001479c3 */ /* 0x000ee20000008800 */
[----:B------:R-:W-:Y:S01]  /*5450*/  IMAD.MOV.U32 R9, RZ, RZ, 0x1 ;  /* 0x00000001ff097424 */ /* 0x000fe200078e00ff */
[----:B------:R-:W-:Y:S01]  /*5460*/  USHF.R.S32.HI UR4, URZ, 0x1f, UR5 ;  /* 0x0000001fff047899 */ /* 0x000fe20008011405 */
[----:B------:R-:W-:Y:S01]  /*5470*/  IMAD.MOV.U32 R8, RZ, RZ, RZ ;  /* 0x000000ffff087224 */ /* 0x000fe200078e00ff */
[----:B------:R-:W4:Y:S02]  /*5480*/  LDCU.64 UR6, c[0x0][0x348] ;  /* 0x00006900ff0677ac */ /* 0x000f240008000a00 */
[----:B------:R-:W-:Y:S01]  /*5490*/  ULEA.HI UR4, UR4, UR5, URZ, 0x6 ;  /* 0x0000000504047291 */ /* 0x000fe2000f8f30ff */
[----:B------:R-:W1:Y:S03]  /*54a0*/  LDCU UR41, c[0x0][0x370] ;  /* 0x00006e00ff2977ac */ /* 0x000e660008000800 */
[----:B------:R-:W-:Y:S01]  /*54b0*/  USHF.R.S32.HI UR28, URZ, 0x6, UR4 ;  /* 0x00000006ff1c7899 */ /* 0x000fe20008011404 */
[----:B--2---:R-:W-:Y:S01]  /*54c0*/  IMAD.U32 R0, RZ, RZ, UR52 ;  /* 0x00000034ff007e24 */ /* 0x004fe2000f8e00ff */
[----:B------:R-:W1:Y:S04]  /*54d0*/  LDCU.128 UR32, c[0x0][0xc10] ;  /* 0x00018200ff2077ac */ /* 0x000e680008000c00 */
[----:B------:R-:W-:Y:S01]  /*54e0*/  IMAD.U32 R3, RZ, RZ, UR28 ;  /* 0x0000001cff037e24 */ /* 0x000fe2000f8e00ff */
[----:B------:R-:W-:Y:S01]  /*54f0*/  IABS R0, R0 ;  /* 0x0000000000007213 */ /* 0x000fe20000000000 */
[----:B------:R-:W2:Y:S03]  /*5500*/  LDCU.64 UR4, c[0x0][0x988] ;  /* 0x00013100ff0477ac */ /* 0x000ea60008000a00 */
[----:B------:R-:W-:Y:S01]  /*5510*/  IABS R2, R3 ;  /* 0x0000000300027213 */ /* 0x000fe20000000000 */
[----:B------:R-:W3:Y:S01]  /*5520*/  LDCU UR40, c[0x0][0x374] ;  /* 0x00006e80ff2877ac */ /* 0x000ee20008000800 */
[----:B------:R-:W-:-:S02]  /*5530*/  R2UR UR27, R0 ;  /* 0x00000000001b72ca */ /* 0x000fc400000e0000 */
[----:B------:R-:W-:Y:S01]  /*5540*/  R2UR UR29, R2 ;  /* 0x00000000021d72ca */ /* 0x000fe200000e0000 */
[----:B------:R-:W3:Y:S01]  /*5550*/  LDCU.64 UR30, c[0x0][0x990] ;  /* 0x00013200ff1e77ac */ /* 0x000ee20008000a00 */
[----:B------:R-:W3:Y:S01]  /*5560*/  LDCU UR18, c[0x0][0xc0c] ;  /* 0x00018180ff1277ac */ /* 0x000ee20008000800 */
[----:B------:R-:W3:Y:S08]  /*5570*/  LDCU UR54, c[0x0][0xc20] ;  /* 0x00018400ff3677ac */ /* 0x000ef00008000800 */
[----:B------:R-:W1:Y:S01]  /*5580*/  I2F.RP R0, UR27 ;  /* 0x0000001b00007d06 */ /* 0x000e620008209400 */
[----:B--2---:R-:W-:Y:S01]  /*5590*/  UISETP.NE.U32.AND UP0, UPT, UR4, URZ, UPT ;  /* 0x000000ff0400728c */ /* 0x004fe2000bf05070 */
[----:B------:R-:W2:Y:S06]  /*55a0*/  LDCU UR4, c[0x0][0xc30] ;  /* 0x00018600ff0477ac */ /* 0x000eac0008000800 */
[----:B------:R-:W3:Y:S01]  /*55b0*/  I2F.RP R2, UR29 ;  /* 0x0000001d00027d06 */ /* 0x000ee20008209400 */
[----:B------:R-:W-:-:S02]  /*55c0*/  UISETP.NE.AND.EX UP5, UPT, UR5, URZ, UPT, UP0 ;  /* 0x000000ff0500728c */ /* 0x000fc4000bfa5300 */
[----:B------:R-:W-:Y:S02]  /*55d0*/  UISETP.NE.AND UP0, UPT, UR39, 0x1, UPT ;  /* 0x000000012700788c */ /* 0x000fe4000bf05270 */
[----:B----4-:R-:W-:Y:S01]  /*55e0*/  UIADD3 UR36, UP0, UPT, UR6, 0x680, URZ ;  /* 0x0000068006247890 */ /* 0x010fe2000ff1e0ff */
[----:B------:R-:W4:Y:S02]  /*55f0*/  LDCU UR38, c[0x0][0x38c] ;  /* 0x00007180ff2677ac */ /* 0x000f240008000800 */
[----:B-1----:R-:W1:Y:S01]  /*5600*/  MUFU.RCP R0, R0 ;  /* 0x0000000000007308 */ /* 0x002e620000001000 */
[----:B------:R-:W-:Y:S01]  /*5610*/  UIADD3.X UR37, UPT, UPT, URZ, UR7, URZ, UP0, !UPT ;  /* 0x00000007ff257290 */ /* 0x000fe200087fe4ff */
[----:B------:R-:W-:Y:S01]  /*5620*/  UMOV UR19, 0x400 ;  /* 0x0000040000137882 */ /* 0x000fe20000000000 */
[----:B------:R-:W-:-:S05]  /*5630*/  UIMAD.WIDE.U32 UR12, UR41, UR32, URZ ;  /* 0x00000020290c72a5 */ /* 0x000fca000f8e00ff */
[----:B---3--:R-:W3:Y:S01]  /*5640*/  MUFU.RCP R2, R2 ;  /* 0x0000000200027308 */ /* 0x008ee20000001000 */
[----:B------:R-:W-:Y:S01]  /*5650*/  UIMAD.WIDE.U32 UR14, UR40, UR35, URZ ;  /* 0x00000023280e72a5 */ /* 0x000fe2000f8e00ff */
[----:B------:R-:W-:Y:S01]  /*5660*/  UMOV UR10, URZ ;  /* 0x000000ff000a7c82 */ /* 0x000fe20008000000 */
[----:B------:R-:W-:Y:S02]  /*5670*/  ULEA UR19, UR20, UR19, 0x18 ;  /* 0x0000001314137291 */ /* 0x000fe4000f8ec0ff */
[----:B------:R-:W-:Y:S02]  /*5680*/  UISETP.NE.U32.AND UP6, UPT, UR30, URZ, UPT ;  /* 0x000000ff1e00728c */ /* 0x000fe4000bfc5070 */
[----:B------:R-:W-:Y:S01]  /*5690*/  UIADD3 UR51, UPT, UPT, UR19, 0x140, URZ ;  /* 0x0000014013337890 */ /* 0x000fe2000fffe0ff */
[----:B-1----:R-:W-:Y:S01]  /*56a0*/  VIADD R0, R0, 0xffffffe ;  /* 0x0ffffffe00007836 */ /* 0x002fe20000000000 */
[----:B------:R-:W-:Y:S02]  /*56b0*/  UIADD3 UR48, UPT, UPT, UR19, 0x168, URZ ;  /* 0x0000016813307890 */ /* 0x000fe4000fffe0ff */
[----:B------:R-:W-:-:S02]  /*56c0*/  UISETP.GE.AND UP2, UPT, UR39, 0x1, UPT ;  /* 0x000000012700788c */ /* 0x000fc4000bf46270 */
[----:B------:R-:W-:Y:S01]  /*56d0*/  UISETP.NE.AND UP0, UPT, UR18, 0x1, UPT ;  /* 0x000000011200788c */ /* 0x000fe2000bf05270 */
[----:B------:R-:W1:Y:S01]  /*56e0*/  F2I.FTZ.U32.TRUNC.NTZ R0, R0 ;  /* 0x0000000000007305 */ /* 0x000e62000021f000 */
[----:B------:R-:W-:Y:S01]  /*56f0*/  UMOV UR12, UR13 ;  /* 0x0000000d000c7c82 */ /* 0x000fe20008000000 */
[----:B---3--:R-:W-:Y:S01]  /*5700*/  VIADD R2, R2, 0xffffffe ;  /* 0x0ffffffe02027836 */ /* 0x008fe20000000000 */
[----:B------:R-:W-:Y:S01]  /*5710*/  UMOV UR44, UR15 ;  /* 0x0000000f002c7c82 */ /* 0x000fe20008000000 */
[----:B------:R-:W-:Y:S02]  /*5720*/  UISETP.NE.AND UP2, UPT, UR34, 0x1, UPT ;  /* 0x000000012200788c */ /* 0x000fe4000bf45270 */
[----:B------:R-:W-:Y:S02]  /*5730*/  UISETP.NE.AND UP0, UPT, UR52, URZ, UPT ;  /* 0x000000ff3400728c */ /* 0x000fe4000bf05270 */
[----:B------:R-:W3:Y:S01]  /*5740*/  F2I.FTZ.U32.TRUNC.NTZ R2, R2 ;  /* 0x0000000200027305 */ /* 0x000ee2000021f000 */
[----:B------:R-:W-:Y:S01]  /*5750*/  UPLOP3.LUT UP4, UPT, UPT, UPT, UPT, 0x40, 0x4 ;  /* 0x000000000004789c */ /* 0x000fe20003f8e870 */
[----:B------:R-:W2:Y:S01]  /*5760*/  LDCU.64 UR16, c[0x0][0xc28] ;  /* 0x00018500ff1077ac */ /* 0x000ea20008000a00 */
[----:B-1----:R-:W-:Y:S01]  /*5770*/  R2UR UR7, R0 ;  /* 0x00000000000772ca */ /* 0x002fe200000e0000 */
[----:B------:R-:W-:Y:S01]  /*5780*/  UISETP.NE.AND.EX UP6, UPT, UR31, URZ, UPT, UP6 ;  /* 0x000000ff1f00728c */ /* 0x000fe2000bfc5360 */
[----:B------:R-:W-:Y:S01]  /*5790*/  IABS R0, R3 ;  /* 0x0000000300007213 */ /* 0x000fe20000000000 */
[----:B------:R-:W-:-:S02]  /*57a0*/  UIADD3 UR8, UPT, UPT, UR19, 0x200, URZ ;  /* 0x0000020013087890 */ /* 0x000fc4000fffe0ff */
[----:B------:R-:W-:Y:S02]  /*57b0*/  UIADD3 UR9, UPT, UPT, UR19, 0x140, URZ ;  /* 0x0000014013097890 */ /* 0x000fe4000fffe0ff */
[----:B------:R-:W-:Y:S01]  /*57c0*/  IMAD.MOV R0, RZ, RZ, -R0 ;  /* 0x000000ffff007224 */ /* 0x000fe200078e0a00 */
[----:B---3--:R-:W-:Y:S01]  /*57d0*/  R2UR UR11, R2 ;  /* 0x00000000020b72ca */ /* 0x008fe200000e0000 */
[----:B------:R-:W-:Y:S02]  /*57e0*/  UPRMT UR51, UR20, 0x654, UR51 ;  /* 0x0000065414337896 */ /* 0x000fe40008000033 */
[----:B------:R-:W-:Y:S01]  /*57f0*/  UPRMT UR48, URZ, 0x654, UR48 ;  /* 0x00000654ff307896 */ /* 0x000fe20008000030 */
[----:B------:R-:W-:Y:S01]  /*5800*/  R2UR UR50, R0 ;  /* 0x00000000003272ca */ /* 0x000fe200000e0000 */
[----:B------:R-:W-:Y:S02]  /*5810*/  UIADD3 UR5, UPT, UPT, URZ, -UR7, URZ ;  /* 0x80000007ff057290 */ /* 0x000fe4000fffe0ff */
[----:B------:R-:W-:-:S02]  /*5820*/  USHF.R.U32.HI UR47, URZ, UR33, UR12 ;  /* 0x00000021ff2f7299 */ /* 0x000fc4000801160c */
[----:B------:R-:W-:Y:S02]  /*5830*/  UIMAD UR42, UR5, UR27, URZ ;  /* 0x0000001b052a72a4 */ /* 0x000fe4000f8e02ff */
[----:B------:R-:W-:Y:S02]  /*5840*/  USHF.R.U32.HI UR44, URZ, UR54, UR44 ;  /* 0x00000036ff2c7299 */ /* 0x000fe4000801162c */
[----:B------:R-:W-:Y:S02]  /*5850*/  UIADD3 UR6, UPT, UPT, URZ, -UR11, URZ ;  /* 0x8000000bff067290 */ /* 0x000fe4000fffe0ff */
[----:B--2---:R-:W-:Y:S02]  /*5860*/  UISETP.NE.AND UP3, UPT, UR4, 0x1, UPT ;  /* 0x000000010400788c */ /* 0x004fe4000bf65270 */
[----:B----4-:R-:W-:Y:S02]  /*5870*/  UISETP.NE.AND UP2, UPT, UR38, URZ, UPT ;  /* 0x000000ff2600728c */ /* 0x010fe4000bf45270 */
[----:B------:R-:W-:Y:S01]  /*5880*/  UISETP.NE.AND UP0, UPT, UR28, URZ, UPT ;  /* 0x000000ff1c00728c */ /* 0x000fe2000bf05270 */
[----:B------:R-:W-:Y:S01]  /*5890*/  UMOV UR5, UR6 ;  /* 0x0000000600057c82 */ /* 0x000fe20008000000 */
[----:B------:R-:W-:Y:S01]  /*58a0*/  UMOV UR6, URZ ;  /* 0x000000ff00067c82 */ /* 0x000fe20008000000 */
[----:B------:R-:W-:-:S02]  /*58b0*/  UIMAD UR5, UR5, UR29, URZ ;  /* 0x0000001d050572a4 */ /* 0x000fc4000f8e02ff */
[----:B------:R-:W-:Y:S02]  /*58c0*/  UIMAD.WIDE.U32 UR42, UR7, UR42, UR6 ;  /* 0x0000002a072a72a5 */ /* 0x000fe4000f8e0006 */
[----:B------:R-:W-:-:S05]  /*58d0*/  UIMAD.WIDE.U32 UR10, UR11, UR5, UR10 ;  /* 0x000000050b0a72a5 */ /* 0x000fca000f8e000a */
[----:B------:R-:W-:Y:S02]  /*58e0*/  UMOV UR42, UR43 ;  /* 0x0000002b002a7c82 */ /* 0x000fe40008000000 */
[----:B------:R-:W-:-:S05]  /*58f0*/  UMOV UR43, UR11 ;  /* 0x0000000b002b7c82 */ /* 0x000fca0008000000 */
.L_x_105:
[----:B-1----:R-:W-:Y:S04]  /*5900*/  SHF.L.U32 R2, R8, 0x1f, RZ ;  /* 0x0000001f08027819 */ /* 0x002fe800000006ff */
[----:B------:R-:W1:Y:S02]  /*5910*/  SYNCS.PHASECHK.TRANS64.TRYWAIT P0, [UR19+0x160], R2 ;  /* 0x00016002ff0075a7 */ /* 0x000e640008001113 */
[----:B-1----:R-:W-:Y:S05]  /*5920*/  @!P0 BRA `(.L_x_96) ;  /* 0x0000004400988947 */ /* 0x002fea0003800000 */
.L_x_183:
[----:B------:R-:W2:Y:S01]  /*5930*/  LDS.128 R4, [UR19+0x1a0] ;  /* 0x0001a013ff047984 */ /* 0x000ea20008000c00 */
[----:B------:R-:W-:Y:S01]  /*5940*/  UISETP.GE.AND UP0, UPT, UR39, 0x1, UPT ;  /* 0x000000012700788c */ /* 0x000fe2000bf06270 */
[----:B------:R-:W-:Y:S01]  /*5950*/  @!PT LDS RZ, [RZ] ;  /* 0x00000000fffff984 */ /* 0x000fe20000000800 */
[----:B------:R-:W-:Y:S01]  /*5960*/  @!PT LDS RZ, [RZ] ;  /* 0x00000000fffff984 */ /* 0x000fe20000000800 */
[----:B------:R-:W-:Y:S01]  /*5970*/  @!PT LDS RZ, [RZ] ;  /* 0x00000000fffff984 */ /* 0x000fe20000000800 */
[----:B------:R-:W-:Y:S01]  /*5980*/  @!PT LDS RZ, [RZ] ;  /* 0x00000000fffff984 */ /* 0x000fe20000000800 */
[----:B------:R3:W-:Y:S06]  /*5990*/  MEMBAR.ALL.CTA ;  /* 0x0000000000007992 */ /* 0x0007ec0000008000 */
[----:B---3--:R-:W3:Y:S02]  /*59a0*/  FENCE.VIEW.ASYNC.S ;  /* 0x00000000000073c6 */ /* 0x008ee40000000000 */
[----:B---3--:R-:W-:Y:S01]  /*59b0*/  SYNCS.ARRIVE.TRANS64.RED.A1T0 RZ, [UR48], RZ ;  /* 0x000000ffffff79a7 */ /* 0x008fe20008100430 */
[----:B--2---:R-:W-:Y:S11]  /*59c0*/  LOP3.LUT P0, RZ, R6, 0x1, RZ, 0xc0, !PT ;  /* 0x0000000106ff7812 */ /* 0x004ff6000780c0ff */
[----:B------:R-:W-:Y:S02]  /*59d0*/  @!UPT UIADD3 URZ, UPT, UPT, URZ, URZ, URZ ;  /* 0x000000fffffff290 */ /* 0x000fe4000fffe0ff */
[----:B------:R-:W-:Y:S01]  /*59e0*/  VOTEU.ANY UP2, P0 ;  /* 0x0000000000ff7886 */ /* 0x000fe20000040100 */
[----:B------:R-:W-:Y:S11]  /*59f0*/  PLOP3.LUT P1, PT, PT, PT, UP2, 0x80, 0x8 ;  /* 0x000000000008781c */ /* 0x000ff60003f2f028 */
[----:B------:R-:W-:Y:S02]  /*5a00*/  @!UPT UIADD3 URZ, UPT, UPT, URZ, URZ, URZ ;  /* 0x000000fffffff290 */ /* 0x000fe4000fffe0ff */
[----:B-1----:R-:W-:Y:S02]  /*5a10*/  @P1 MOV R2, R4 ;  /* 0x0000000400021202 */ /* 0x002fe40000000f00 */
[----:B------:R-:W-:Y:S02]  /*5a20*/  @P1 LOP3.LUT R0, R5, 0xffff, RZ, 0xc0, !PT ;  /* 0x0000ffff05001812 */ /* 0x000fe400078ec0ff */
[----:B------:R-:W-:Y:S02]  /*5a30*/  @P1 R2UR UR5, R2 ;  /* 0x00000000020512ca */ /* 0x000fe400000e0000 */
[----:B------:R-:W-:Y:S11]  /*5a40*/  @P1 R2UR UR4, R0 ;  /* 0x00000000000412ca */ /* 0x000ff600000e0000 */
[----:B------:R-:W-:Y:S02]  /*5a50*/  @UP2 UMOV UR15, UR5 ;  /* 0x00000005000f2c82 */ /* 0x000fe40008000000 */
[----:B------:R-:W-:Y:S01]  /*5a60*/  @UP2 UMOV UR7, UR4 ;  /* 0x0000000400072c82 */ /* 0x000fe20008000000 */
[----:B------:R-:W-:Y:S05]  /*5a70*/  BRA.U !UP0, `(.L_x_97) ;  /* 0x0000000108c07547 */ /* 0x000fea000b800000 */
[----:B------:R-:W-:Y:S02]  /*5a80*/  UIMAD.WIDE.U32 UR12, UR7, UR35, URZ ;  /* 0x00000023070c72a5 */ /* 0x000fe4000f8e00ff */
[----:B------:R-:W-:Y:S02]  /*5a90*/  UP2UR UR14, UPR, URZ, 0x4 ;  /* 0x00000004ff0e7883 */ /* 0x000fe40008000000 */
[----:B------:R-:W-:Y:S02]  /*5aa0*/  UISETP.NE.AND UP2, UPT, UR34, 0x1, UPT ;  /* 0x000000012200788c */ /* 0x000fe4000bf45270 */
[----:B------:R-:W-:Y:S02]  /*5ab0*/  UIMAD.WIDE.U32 UR20, UR15, UR32, URZ ;  /* 0x000000200f1472a5 */ /* 0x000fe4000f8e00ff */
[----:B------:R-:W-:Y:S02]  /*5ac0*/  USEL UR4, UR40, UR44, !UP2 ;  /* 0x0000002c28047287 */ /* 0x000fe4000d000000 */
[----:B------:R-:W-:Y:S02]  /*5ad0*/  UISETP.NE.AND UP0, UPT, UR18, 0x1, UPT ;  /* 0x000000011200788c */ /* 0x000fe4000bf05270 */
[----:B------:R-:W-:Y:S02]  /*5ae0*/  UP2UR UR26, UPR, URZ, 0x2 ;  /* 0x00000002ff1a7883 */ /* 0x000fe40008000000 */
[----:B------:R-:W-:Y:S02]  /*5af0*/  UISETP.NE.AND UP1, UPT, UR39, 0x1, UPT ;  /* 0x000000012700788c */ /* 0x000fe4000bf25270 */
[----:B------:R-:W-:Y:S02]  /*5b00*/  UIMAD.WIDE.U32 UR22, UR4, UR16, URZ ;  /* 0x00000010041672a5 */ /* 0x000fe4000f8e00ff */
[----:B------:R-:W-:Y:S01]  /*5b10*/  USEL UR10, UR41, UR47, !UP0 ;  /* 0x0000002f290a7287 */ /* 0x000fe2000c000000 */
[----:B------:R-:W-:Y:S02]  /*5b20*/  UMOV UR5, UR13 ;  /* 0x0000000d00057c82 */ /* 0x000fe40008000000 */
[----:B------:R-:W-:Y:S02]  /*5b30*/  USHF.R.U32.HI UR6, URZ, UR54, UR5 ;  /* 0x00000036ff067299 */ /* 0x000fe40008011605 */
[----:B------:R-:W-:Y:S02]  /*5b40*/  UIMAD.WIDE.U32 UR24, UR10, UR16, URZ ;  /* 0x000000100a1872a5 */ /* 0x000fe4000f8e00ff */
[----:B------:R-:W-:Y:S02]  /*5b50*/  USEL UR6, UR7, UR6, !UP2 ;  /* 0x0000000607067287 */ /* 0x000fe4000d000000 */
[----:B------:R-:W-:Y:S02]  /*5b60*/  UISETP.NE.AND UP2, UPT, UR14, URZ, UPT ;  /* 0x000000ff0e00728c */ /* 0x000fe4000bf45270 */
[----:B------:R-:W-:Y:S01]  /*5b70*/  UIMAD.WIDE.U32 UR12, UR6, UR16, URZ ;  /* 0x00000010060c72a5 */ /* 0x000fe2000f8e00ff */
[----:B------:R-:W-:Y:S02]  /*5b80*/  UMOV UR5, UR21 ;  /* 0x0000001500057c82 */ /* 0x000fe40008000000 */
[----:B------:R-:W-:Y:S03]  /*5b90*/  USHF.R.U32.HI UR11, URZ, UR33, UR5 ;  /* 0x00000021ff0b7299 */ /* 0x000fe60008011605 */
[----:B------:R-:W-:Y:S02]  /*5ba0*/  UMOV UR5, UR23 ;  /* 0x0000001700057c82 */ /* 0x000fe40008000000 */
[----:B------:R-:W-:Y:S03]  /*5bb0*/  @UP1 USHF.R.U32.HI UR4, URZ, UR17, UR5 ;  /* 0x00000011ff041299 */ /* 0x000fe60008011605 */
[----:B------:R-:W-:Y:S01]  /*5bc0*/  UMOV UR5, UR25 ;  /* 0x0000001900057c82 */ /* 0x000fe20008000000 */
[----:B------:R-:W-:Y:S02]  /*5bd0*/  UIMAD UR4, UR39, UR4, URZ ;  /* 0x00000004270472a4 */ /* 0x000fe4000f8e02ff */
[----:B------:R-:W-:Y:S02]  /*5be0*/  @UP1 USHF.R.U32.HI UR10, URZ, UR17, UR5 ;  /* 0x00000011ff0a1299 */ /* 0x000fe40008011605 */
[----:B------:R-:W-:Y:S02]  /*5bf0*/  USEL UR5, UR15, UR11, !UP0 ;  /* 0x0000000b0f057287 */ /* 0x000fe4000c000000 */
[----:B------:R-:W-:Y:S02]  /*5c00*/  UIMAD UR11, UR39, UR10, URZ ;  /* 0x0000000a270b72a4 */ /* 0x000fe4000f8e02ff */
[----:B------:R-:W-:Y:S03]  /*5c10*/  UISETP.GE.AND UP0, UPT, UR6, UR4, UPT ;  /* 0x000000040600728c */ /* 0x000fe6000bf06270 */
[----:B------:R-:W-:Y:S01]  /*5c20*/  UMOV UR4, UR13 ;  /* 0x0000000d00047c82 */ /* 0x000fe20008000000 */
[----:B------:R-:W-:Y:S02]  /*5c30*/  UISETP.GE.OR UP0, UPT, UR5, UR11, UP0 ;  /* 0x0000000b0500728c */ /* 0x000fe40008706670 */
[----:B------:R-:W-:Y:S02]  /*5c40*/  USHF.R.U32.HI UR4, URZ, UR17, UR4 ;  /* 0x00000011ff047299 */ /* 0x000fe40008011604 */
[----:B------:R-:W-:Y:S02]  /*5c50*/  UIMAD.WIDE.U32 UR12, UR5, UR16, URZ ;  /* 0x00000010050c72a5 */ /* 0x000fe4000f8e00ff */
[----:B------:R-:W-:Y:S04]  /*5c60*/  USEL UR14, UR6, UR4, !UP1 ;  /* 0x00000004060e7287 */ /* 0x000fe8000c800000 */
[----:B------:R-:W-:Y:S01]  /*5c70*/  UIADD3 UR11, UPT, UPT, -UR14, URZ, URZ ;  /* 0x000000ff0e0b7290 */ /* 0x000fe2000fffe1ff */
[----:B------:R-:W-:Y:S02]  /*5c80*/  @!UP0 UMOV UR4, UR13 ;  /* 0x0000000d00048c82 */ /* 0x000fe40008000000 */
[----:B------:R-:W-:Y:S02]  /*5c90*/  @!UP0 USHF.R.U32.HI UR4, URZ, UR17, UR4 ;  /* 0x00000011ff048299 */ /* 0x000fe40008011604 */
[----:B------:R-:W-:Y:S02]  /*5ca0*/  UIMAD UR11, UR39, UR11, UR6 ;  /* 0x0000000b270b72a4 */ /* 0x000fe4000f8e0206 */
[----:B------:R-:W-:Y:S02]  /*5cb0*/  @!UP0 USEL UR4, UR5, UR4, !UP1 ;  /* 0x0000000405048287 */ /* 0x000fe4000c800000 */
[----:B------:R-:W-:Y:S02]  /*5cc0*/  UISETP.NE.AND UP1, UPT, UR26, URZ, UPT ;  /* 0x000000ff1a00728c */ /* 0x000fe4000bf25270 */
[----:B------:R-:W-:Y:S02]  /*5cd0*/  @!UP0 UIMAD UR11, UR10, UR11, UR4 ;  /* 0x0000000b0a0b82a4 */ /* 0x000fe4000f8e0204 */
[----:B------:R-:W-:Y:S02]  /*5ce0*/  @!UP0 UIADD3 UR12, UPT, UPT, UR14, -UR4, URZ ;  /* 0x800000040e0c8290 */ /* 0x000fe4000fffe0ff */
[----:B------:R-:W-:Y:S02]  /*5cf0*/  UIADD3 UR4, UPT, UPT, -UR5, URZ, URZ ;  /* 0x000000ff05047290 */ /* 0x000fe4000fffe1ff */
[----:B------:R-:W-:Y:S02]  /*5d00*/  UIADD3 UR10, UPT, UPT, -UR6, URZ, URZ ;  /* 0x000000ff060a7290 */ /* 0x000fe4000fffe1ff */
[----:B------:R-:W-:Y:S02]  /*5d10*/  @!UP0 UIMAD UR6, UR12, UR39, UR5 ;  /* 0x000000270c0682a4 */ /* 0x000fe4000f8e0205 */
[----:B------:R-:W-:Y:S02]  /*5d20*/  UIMAD UR15, UR18, UR4, UR15 ;  /* 0x00000004120f72a4 */ /* 0x000fe4000f8e020f */
[----:B------:R-:W-:Y:S01]  /*5d30*/  UIMAD UR7, UR34, UR10, UR7 ;  /* 0x0000000a220772a4 */ /* 0x000fe2000f8e0207 */
[----:B------:R-:W-:Y:S02]  /*5d40*/  @!UP0 UMOV UR5, UR11 ;  /* 0x0000000b00058c82 */ /* 0x000fe40008000000 */
[----:B------:R-:W-:Y:S02]  /*5d50*/  UIMAD UR15, UR5, UR18, UR15 ;  /* 0x00000012050f72a4 */ /* 0x000fe4000f8e020f */
[----:B------:R-:W-:Y:S11]  /*5d60*/  UIMAD UR7, UR6, UR34, UR7 ;  /* 0x00000022060772a4 */ /* 0x000ff6000f8e0207 */
[----:B------:R-:W-:Y:S01]  /*5d70*/  @!UPT UIADD3 URZ, UPT, UPT, URZ, URZ, URZ ;  /* 0x000000fffffff290 */ /* 0x000fe2000fffe0ff */
.L_x_97:
[----:B------:R-:W1:Y:S01]  /*5d80*/  @!UP3 LDCU.128 UR20, c[0x0][0xc10] ;  /* 0x00018200ff14b7ac */ /* 0x000e620008000c00 */
[----:B------:R-:W-:Y:S02]  /*5d90*/  ISETP.NE.U32.AND P2, PT, RZ, UR30, PT ;  /* 0x0000001eff007c0c */ /* 0x000fe4000bf45070 */
[----:B------:R-:W-:Y:S02]  /*5da0*/  SHF.L.U32 R2, R9, 0x1f, RZ ;  /* 0x0000001f09027819 */ /* 0x000fe400000006ff */
[----:B------:R-:W-:Y:S01]  /*5db0*/  ISETP.NE.AND.EX P2, PT, RZ, UR31, PT, P2 ;  /* 0x0000001fff007c0c */ /* 0x000fe2000bf45320 */
[----:B------:R-:W2:Y:S01]  /*5dc0*/  @!UP3 LDCU UR5, c[0x0][0xc0c] ;  /* 0x00018180ff05b7ac */ /* 0x000ea20008000800 */
[----:B-1----:R-:W-:Y:S07]  /*5dd0*/  UIMAD.WIDE.U32 UR10, UR15, UR20, URZ ;  /* 0x000000140f0a72a5 */ /* 0x002fee000f8e00ff */
[----:B------:R-:W-:Y:S01]  /*5de0*/  @!UP3 UMOV UR4, UR11 ;  /* 0x0000000b0004bc82 */ /* 0x000fe20008000000 */
[----:B--2---:R-:W-:Y:S02]  /*5df0*/  @!UP3 UISETP.NE.AND UP0, UPT, UR5, 0x1, UPT ;  /* 0x000000010500b88c */ /* 0x004fe4000bf05270 */
[----:B------:R-:W-:Y:S02]  /*5e00*/  @!UP3 USHF.R.U32.HI UR4, URZ, UR21, UR4 ;  /* 0x00000015ff04b299 */ /* 0x000fe40008011604 */
[----:B------:R-:W-:Y:S02]  /*5e10*/  UIMAD.WIDE.U32 UR10, UR7, UR23, URZ ;  /* 0x00000017070a72a5 */ /* 0x000fe4000f8e00ff */
[----:B------:R-:W-:Y:S02]  /*5e20*/  @!UP3 USEL UR12, UR15, UR4, !UP0 ;  /* 0x000000040f0cb287 */ /* 0x000fe4000c000000 */
[----:B------:R-:W-:Y:S03]  /*5e30*/  @!UP3 UISETP.NE.AND UP0, UPT, UR22, 0x1, UPT ;  /* 0x000000011600b88c */ /* 0x000fe6000bf05270 */
[----:B------:R-:W-:Y:S02]  /*5e40*/  @!UP3 UMOV UR6, UR11 ;  /* 0x0000000b0006bc82 */ /* 0x000fe40008000000 */
[----:B------:R-:W1:Y:S02]  /*5e50*/  @!UP3 LDCU UR4, c[0x0][0xc20] ;  /* 0x00018400ff04b7ac */ /* 0x000e640008000800 */
[----:B-1----:R-:W-:Y:S04]  /*5e60*/  @!UP3 USHF.R.U32.HI UR6, URZ, UR4, UR6 ;  /* 0x00000004ff06b299 */ /* 0x002fe80008011606 */
[----:B------:R-:W-:Y:S04]  /*5e70*/  @!UP3 USEL UR6, UR7, UR6, !UP0 ;  /* 0x000000060706b287 */ /* 0x000fe8000c000000 */
[----:B------:R-:W-:Y:S02]  /*5e80*/  @!UP3 UIADD3 UR4, UPT, UPT, -UR12, UR6, URZ ;  /* 0x000000060c04b290 */ /* 0x000fe4000fffe1ff */
[----:B------:R-:W-:Y:S02]  /*5e90*/  @!UP3 UIADD3 UR6, UPT, UPT, UR12, -UR6, URZ ;  /* 0x800000060c06b290 */ /* 0x000fe4000fffe0ff */
[----:B------:R-:W-:Y:S02]  /*5ea0*/  @!UP3 UIMAD UR15, UR4, UR5, UR15 ;  /* 0x00000005040fb2a4 */ /* 0x000fe4000f8e020f */
[----:B------:R-:W-:Y:S01]  /*5eb0*/  @!UP3 UIMAD UR7, UR6, UR22, UR7 ;  /* 0x000000160607b2a4 */ /* 0x000fe2000f8e0207 */
[----:B------:R-:W-:Y:S11]  /*5ec0*/  BRA.U UP4, `(.L_x_98) ;  /* 0x0000000104107547 */ /* 0x000ff6000b800000 */
[----:B------:R-:W-:Y:S04]  /*5ed0*/  MOV R3, UR53 ;  /* 0x0000003500037c02 */ /* 0x000fe80008000f00 */
[----:B------:R-:W-:Y:S04]  /*5ee0*/  SHF.L.U32 R3, R3, 0x1f, RZ ;  /* 0x0000001f03037819 */ /* 0x000fe800000006ff */
[----:B------:R-:W1:Y:S02]  /*5ef0*/  SYNCS.PHASECHK.TRANS64.TRYWAIT P0, [UR19+0x158], R3 ;  /* 0x00015803ff0075a7 */ /* 0x000e640008001113 */
[----:B-1----:R-:W-:Y:S05]  /*5f00*/  @!P0 BRA `(.L_x_99) ;  /* 0x0000004000388947 */ /* 0x002fea0003800000 */
.L_x_98:
[----:B------:R-:W-:Y:S05]  /*5f10*/  BRA.U !UP6, `(.L_x_100) ;  /* 0x000000010e387547 */ /* 0x000fea000b800000 */
[----:B------:R-:W-:Y:S01]  /*5f20*/  UPLOP3.LUT UP1, UPT, UPT, UPT, UP5, 0x80, 0x8 ;  /* 0x000000000008789c */ /* 0x000fe20003f2f050 */
[----:B-1----:R-:W-:Y:S01]  /*5f30*/  HFMA2 R0, -RZ, RZ, 0, 5.9604644775390625e-08 ;  /* 0x00000001ff007431 */ /* 0x002fe200000001ff */
[----:B------:R-:W1:Y:S01]  /*5f40*/  LDCU.64 UR10, c[0x0][0x358] ;  /* 0x00006b00ff0a77ac */ /* 0x000e620008000a00 */
[----:B------:R-:W-:Y:S03]  /*5f50*/  IMAD.MOV.U32 R145, RZ, RZ, 0x1 ;  /* 0x00000001ff917424 */ /* 0x000fe600078e00ff */
[----:B------:R-:W-:Y:S05]  /*5f60*/  PLOP3.LUT P0, PT, PT, PT, UP1, 0x80, 0x8 ;  /* 0x000000000008781c */ /* 0x000fea0003f0f018 */
[----:B------:R-:W2:Y:S01]  /*5f70*/  @UP1 LDCU.64 UR4, c[0x0][0x988] ;  /* 0x00013100ff0417ac */ /* 0x000ea20008000a00 */
[----:B------:R-:W-:Y:S07]  /*5f80*/  @UP1 UIMAD UR6, UR45, UR30, URZ ;  /* 0x0000001e2d0612a4 */ /* 0x000fee000f8e02ff */
[----:B------:R-:W-:Y:S01]  /*5f90*/  @!P0 PRMT R145, R0, 0x7610, R145 ;  /* 0x0000761000918816 */ /* 0x000fe20000000091 */
[----:B--2---:R-:W-:Y:S06]  /*5fa0*/  @UP1 UIMAD.WIDE UR4, UR6, 0x4, UR4 ;  /* 0x00000004060418a5 */ /* 0x004fec000f8e0204 */
[----:B------:R-:W-:Y:S01]  /*5fb0*/  IMAD.U32 R10, RZ, RZ, UR4 ;  /* 0x00000004ff0a7e24 */ /* 0x000fe2000f8e00ff */
[----:B------:R-:W-:Y:S04]  /*5fc0*/  MOV R11, UR5 ;  /* 0x00000005000b7c02 */ /* 0x000fe80008000f00 */
[----:B------:R-:W2:Y:S01]  /*5fd0*/  @!UP1 LDCU UR4, c[0x0][0x980] ;  /* 0x00013000ff0497ac */ /* 0x000ea20008000800 */
[----:B-1---5:R3:W5:Y:S02]  /*5fe0*/  @P0 LDG.E R71, desc[UR10][R10.64] ;  /* 0x0000000a0a470981 */ /* 0x022764000c1e1900 */
[----:B--23--:R-:W-:Y:S07]  /*5ff0*/  @!P0 IMAD.U32 R71, RZ, RZ, UR4 ;  /* 0x00000004ff478e24 */ /* 0x00cfee000f8e00ff */
.L_x_100:
[----:B-----5:R-:W-:Y:S01]  /*6000*/  @!P2 FSETP.EQ.AND P0, PT, R71, RZ, PT ;  /* 0x000000ff4700a20b */ /* 0x020fe20003f02000 */
[----:B------:R-:W-:Y:S01]  /*6010*/  @!UPT UIADD3 URZ, UPT, UPT, URZ, URZ, URZ ;  /* 0x000000fffffff290 */ /* 0x000fe2000fffe0ff */
[----:B------:R-:W-:Y:S11]  /*6020*/  @!P2 BRA `(.L_x_101) ;  /* 0x000000000014a947 */ /* 0x000ff60003800000 */
[----:B------:R-:W-:Y:S02]  /*6030*/  LOP3.LUT P2, RZ, R145, 0xff, RZ, 0xc0, !PT ;  /* 0x000000ff91ff7812 */ /* 0x000fe4000784c0ff */
[----:B------:R-:W-:Y:S04]  /*6040*/  PLOP3.LUT P0, PT, PT, PT, UP1, 0x80, 0x8 ;  /* 0x000000000008781c */ /* 0x000fe80003f0f018 */
[----:B------:R-:W-:Y:S07]  /*6050*/  PLOP3.LUT P0, PT, P0, PT, PT, 0x8, 0x80 ;  /* 0x000000000080781c */ /* 0x000fee000070e170 */
[----:B------:R-:W-:Y:S11]  /*6060*/  @P2 FSETP.EQ.AND P0, PT, R71, RZ, PT ;  /* 0x000000ff4700220b */ /* 0x000ff60003f02000 */
[----:B------:R-:W-:Y:S02]  /*6070*/  @!UPT UIADD3 URZ, UPT, UPT, URZ, URZ, URZ ;  /* 0x000000fffffff290 */ /* 0x000fe4000fffe0ff */
.L_x_101:
[----:B------:R-:W2:Y:S01]  /*6080*/  SYNCS.PHASECHK.TRANS64.TRYWAIT P2, [UR19+0x148], R2 ;  /* 0x00014802ff0075a7 */ /* 0x000ea20008041113 */
[----:B------:R-:W-:Y:S04]  /*6090*/  @P1 SHF.R.U32.HI R4, RZ, 0x10, R5 ;  /* 0x00000010ff041819 */ /* 0x000fe80000011605 */
[----:B------:R-:W-:Y:S02]  /*60a0*/  @P1 R2UR UR45, R4 ;  /* 0x00000000042d12ca */ /* 0x000fe400000e0000 */
[----:B------:R-:W-:Y:S01]  /*60b0*/  ELECT P1, URZ, PT ;  /* 0x0000000000ff782f */ /* 0x000fe20003820000 */
[----:B------:R-:W-:Y:S01]  /*60c0*/  @!UPT UIADD3 URZ, UPT, UPT, URZ, URZ, URZ ;  /* 0x000000fffffff290 */ /* 0x000fe2000fffe0ff */
[----:B--2---:R-:W-:Y:S11]  /*60d0*/  @!P2 BRA `(.L_x_102) ;  /* 0x0000003c00dca947 */ /* 0x004ff60003800000 */
.L_x_186:
[----:B------:R-:W-:Y:S01]  /*60e0*/  PLOP3.LUT P0, PT, P0, P1, PT, 0xf2, 0x2f ;  /* 0x00000000002f781c */ /* 0x000fe20000703e72 */
[----:B------:R-:W-:Y:S11]  /*60f0*/  BSSY.RECONVERGENT B0, `(.L_x_103) ;  /* 0x0000050000007945 */ /* 0x000ff60003800200 */
[----:B------:R-:W-:Y:S01]  /*6100*/  @!UPT UIADD3 URZ, UPT, UPT, URZ, URZ, URZ ;  /* 0x000000fffffff290 */ /* 0x000fe2000fffe0ff */
[----:B------:R-:W-:Y:S05]  /*6110*/  @P0 BRA `(.L_x_104) ;  /* 0x0000000400340947 */ /* 0x000fea0003800000 */
[----:B------:R-:W-:Y:S01]  /*6120*/  UISETP.NE.AND UP4, UPT, UR28, URZ, UPT ;  /* 0x000000ff1c00728c */ /* 0x000fe2000bf85270 */
[----:B-1----:R-:W-:Y:S01]  /*6130*/  IMAD.U32 R0, RZ, RZ, UR46 ;  /* 0x0000002eff007e24 */ /* 0x002fe2000f8e00ff */
[----:B------:R-:W-:Y:S04]  /*6140*/  MOV R3, UR38 ;  /* 0x0000002600037c02 */ /* 0x000fe80008000f00 */
[----:B------:R-:W-:Y:S02]  /*6150*/  IABS R0, R0 ;  /* 0x0000000000007213 */ /* 0x000fe40000000000 */
[----:B------:R-:W-:Y:S02]  /*6160*/  IABS R3, R3 ;  /* 0x0000000300037213 */ /* 0x000fe40000000000 */
[----:B------:R-:W-:Y:S02]  /*6170*/  R2UR UR4, R0 ;  /* 0x00000000000472ca */ /* 0x000fe400000e0000 */
[----:B------:R-:W1:Y:S11]  /*6180*/  I2F.RP R4, R3 ;  /* 0x0000000300047306 */ /* 0x000e760000209400 */
[----:B------:R-:W-:Y:S01]  /*6190*/  UIMAD.WIDE.U32 UR10, UR43, UR4, URZ ;  /* 0x000000042b0a72a5 */ /* 0x000fe2000f8e00ff */
[----:B-1----:R-:W1:Y:S06]  /*61a0*/  MUFU.RCP R4, R4 ;  /* 0x0000000400047308 */ /* 0x002e6c0000001000 */
[----:B------:R-:W-:Y:S02]  /*61b0*/  UMOV UR12, UR11 ;  /* 0x0000000b000c7c82 */ /* 0x000fe40008000000 */
[----:B------:R-:W-:Y:S04]  /*61c0*/  UIMAD UR4, UR12, UR50, UR4 ;  /* 0x000000320c0472a4 */ /* 0x000fe8000f8e0204 */
[----:B------:R-:W-:Y:S01]  /*61d0*/  UISETP.GT.U32.AND UP0, UPT, UR29, UR4, UPT ;  /* 0x000000041d00728c */ /* 0x000fe2000bf04070 */
[----:B-1----:R-:W-:Y:S10]  /*61e0*/  VIADD R4, R4, 0xffffffe ;  /* 0x0ffffffe04047836 */ /* 0x002ff40000000000 */
[----:B------:R-:W-:Y:S01]  /*61f0*/  @!UP0 UIADD3 UR4, UPT, UPT, UR4, -UR29, URZ ;  /* 0x8000001d04048290 */ /* 0x000fe2000fffe0ff */
[----:B------:R-:W1:Y:S01]  /*6200*/  F2I.FTZ.U32.TRUNC.NTZ R5, R4 ;  /* 0x0000000400057305 */ /* 0x000e62000021f000 */
[----:B------:R-:W-:Y:S02]  /*6210*/  @!UP0 UIADD3 UR12, UPT, UPT, UR12, 0x1, URZ ;  /* 0x000000010c0c8890 */ /* 0x000fe4000fffe0ff */
[----:B------:R-:W-:Y:S02]  /*6220*/  UISETP.GE.U32.AND UP0, UPT, UR4, UR29, UPT ;  /* 0x0000001d0400728c */ /* 0x000fe4000bf06070 */
[----:B------:R-:W-:Y:S09]  /*6230*/  ULOP3.LUT UR4, UR46, UR28, URZ, 0x3c, !UPT ;  /* 0x0000001c2e047292 */ /* 0x000ff2000f8e3cff */
[----:B------:R-:W-:Y:S01]  /*6240*/  @UP0 UIADD3 UR12, UPT, UPT, UR12, 0x1, URZ ;  /* 0x000000010c0c0890 */ /* 0x000fe2000fffe0ff */
[--C-:B-1----:R-:W-:Y:S01]  /*6250*/  IMAD.MOV R2, RZ, RZ, -R5.reuse ;  /* 0x000000ffff027224 */ /* 0x102fe200078e0a05 */
[----:B------:R-:W-:Y:S01]  /*6260*/  UISETP.GE.AND UP0, UPT, UR4, URZ, UPT ;  /* 0x000000ff0400728c */ /* 0x000fe2000bf06270 */
[----:B------:R-:W-:Y:S02]  /*6270*/  IMAD.MOV.U32 R4, RZ, RZ, RZ ;  /* 0x000000ffff047224 */ /* 0x000fe400078e00ff */
[-C--:B------:R-:W-:Y:S04]  /*6280*/  IMAD R2, R2, R3.reuse, RZ ;  /* 0x0000000302027224 */ /* 0x080fe800078e02ff */
[----:B------:R-:W-:Y:S04]  /*6290*/  IMAD.HI.U32 R5, R5, R2, R4 ;  /* 0x0000000205057227 */ /* 0x000fe800078e0004 */
[----:B------:R-:W-:Y:S02]  /*62a0*/  @!UP0 UIADD3 UR12, UPT, UPT, -UR12, URZ, URZ ;  /* 0x000000ff0c0c8290 */ /* 0x000fe4000fffe1ff */
[----:B------:R-:W-:Y:S02]  /*62b0*/  @!UP4 ULOP3.LUT UR12, URZ, UR28, URZ, 0x33, !UPT ;  /* 0x0000001cff0cc292 */ /* 0x000fe4000f8e33ff */
[----:B------:R-:W-:Y:S04]  /*62c0*/  UISETP.NE.AND UP4, UPT, UR52, URZ, UPT ;  /* 0x000000ff3400728c */ /* 0x000fe8000bf85270 */
[----:B------:R-:W-:Y:S05]  /*62d0*/  IMAD.U32 R0, RZ, RZ, UR12 ;  /* 0x0000000cff007e24 */ /* 0x000fea000f8e00ff */
[----:B------:R-:W-:Y:S04]  /*62e0*/  IABS R0, R0 ;  /* 0x0000000000007213 */ /* 0x000fe80000000000 */
[----:B------:R-:W-:Y:S11]  /*62f0*/  R2UR UR4, R0 ;  /* 0x00000000000472ca */ /* 0x000ff600000e0000 */
[----:B------:R-:W-:Y:S02]  /*6300*/  @!UPT UIADD3 URZ, UPT, UPT, URZ, URZ, URZ ;  /* 0x000000fffffff290 */ /* 0x000fe4000fffe0ff */
[----:B------:R-:W-:Y:S07]  /*6310*/  UIMAD.WIDE.U32 UR10, UR42, UR4, URZ ;  /* 0x000000042a0a72a5 */ /* 0x000fee000f8e00ff */
[----:B------:R-:W-:Y:S01]  /*6320*/  UMOV UR13, UR11 ;  /* 0x0000000b000d7c82 */ /* 0x000fe20008000000 */
[----:B------:R-:W-:Y:S02]  /*6330*/  USHF.L.U32 UR11, UR49, 0x7, URZ ;  /* 0x00000007310b7899 */ /* 0x000fe400080006ff */
[----:B------:R-:W-:Y:S04]  /*6340*/  UIADD3 UR5, UPT, UPT, -UR13, URZ, URZ ;  /* 0x000000ff0d057290 */ /* 0x000fe8000fffe1ff */
[----:B------:R-:W-:Y:S04]  /*6350*/  UIMAD UR4, UR27, UR5, UR4 ;  /* 0x000000051b0472a4 */ /* 0x000fe8000f8e0204 */
[----:B------:R-:W-:Y:S11]  /*6360*/  UISETP.GT.U32.AND UP0, UPT, UR27, UR4, UPT ;  /* 0x000000041b00728c */ /* 0x000ff6000bf04070 */
[----:B------:R-:W-:Y:S02]  /*6370*/  @!UP0 UIADD3 UR4, UPT, UPT, UR4, -UR27, URZ ;  /* 0x8000001b04048290 */ /* 0x000fe4000fffe0ff */
[----:B------:R-:W-:Y:S02]  /*6380*/  @!UP0 UIADD3 UR13, UPT, UPT, UR13, 0x1, URZ ;  /* 0x000000010d0d8890 */ /* 0x000fe4000fffe0ff */
[----:B------:R-:W-:Y:S02]  /*6390*/  UISETP.GE.U32.AND UP0, UPT, UR4, UR27, UPT ;  /* 0x0000001b0400728c */ /* 0x000fe4000bf06070 */
[----:B------:R-:W-:Y:S09]  /*63a0*/  ULOP3.LUT UR4, UR12, UR52, URZ, 0x3c, !UPT ;  /* 0x000000340c047292 */ /* 0x000ff2000f8e3cff */
[----:B------:R-:W-:Y:S02]  /*63b0*/  @UP0 UIADD3 UR13, UPT, UPT, UR13, 0x1, URZ ;  /* 0x000000010d0d0890 */ /* 0x000fe4000fffe0ff */
[----:B------:R-:W-:Y:S11]  /*63c0*/  UISETP.GE.AND UP0, UPT, UR4, URZ, UPT ;  /* 0x000000ff0400728c */ /* 0x000ff6000bf06270 */
[----:B------:R-:W-:Y:S02]  /*63d0*/  @!UP0 UIADD3 UR13, UPT, UPT, -UR13, URZ, URZ ;  /* 0x000000ff0d0d8290 */ /* 0x000fe4000fffe1ff */
[----:B------:R-:W-:Y:S02]  /*63e0*/  @!UP4 ULOP3.LUT UR13, URZ, UR52, URZ, 0x33, !UPT ;  /* 0x00000034ff0dc292 */ /* 0x000fe4000f8e33ff */
[----:B------:R-:W-:Y:S02]  /*63f0*/  UISETP.NE.AND UP4, UPT, UR38, URZ, UPT ;  /* 0x000000ff2600728c */ /* 0x000fe4000bf85270 */
[----:B------:R-:W-:Y:S02]  /*6400*/  ULOP3.LUT UR4, UR13, UR38, URZ, 0x3c, !UPT ;  /* 0x000000260d047292 */ /* 0x000fe4000f8e3cff */
[----:B------:R-:W-:Y:S01]  /*6410*/  UIADD3 UR5, UPT, UPT, -UR13, URZ, URZ ;  /* 0x000000ff0d057290 */ /* 0x000fe2000fffe1ff */
[----:B------:R-:W-:Y:S01]  /*6420*/  MOV R0, UR13 ;  /* 0x0000000d00007c02 */ /* 0x000fe20008000f00 */
[----:B------:R-:W-:Y:S02]  /*6430*/  UISETP.GE.AND UP0, UPT, UR4, URZ, UPT ;  /* 0x000000ff0400728c */ /* 0x000fe4000bf06270 */
[----:B------:R-:W-:Y:S01]  /*6440*/  UIADD3 UR4, UPT, UPT, -UR12, URZ, URZ ;  /* 0x000000ff0c047290 */ /* 0x000fe2000fffe1ff */
[----:B------:R-:W-:Y:S01]  /*6450*/  IABS R0, R0 ;  /* 0x0000000000007213 */ /* 0x000fe20000000000 */
[----:B------:R-:W-:Y:S02]  /*6460*/  UIMAD UR12, UR52, UR5, UR12 ;  /* 0x00000005340c72a4 */ /* 0x000fe4000f8e020c */
[----:B------:R-:W-:Y:S02]  /*6470*/  UIMAD UR4, UR28, UR4, UR46 ;  /* 0x000000041c0472a4 */ /* 0x000fe4000f8e022e */
[----:B------:R-:W-:Y:S01]  /*6480*/  IMAD.HI.U32 R5, R5, R0, RZ ;  /* 0x0000000005057227 */ /* 0x000fe200078e00ff */
[----:B------:R-:W-:Y:S01]  /*6490*/  UMOV UR5, 0x10000000 ;  /* 0x1000000000057882 */ /* 0x000fe20000000000 */
[----:B------:R-:W-:Y:S03]  /*64a0*/  USHF.L.U32 UR10, UR4, 0x6, URZ ;  /* 0x00000006040a7899 */ /* 0x000fe600080006ff */
[----:B------:R-:W-:Y:S01]  /*64b0*/  IADD3 R2, PT, PT, -R5, RZ, RZ ;  /* 0x000000ff05027210 */ /* 0x000fe20007ffe1ff */
[----:B------:R-:W-:Y:S04]  /*64c0*/  UMOV UR4, 0x0 ;  /* 0x0000000000047882 */ /* 0x000fe80000000000 */
[C---:B------:R-:W-:Y:S05]  /*64d0*/  IMAD R0, R3.reuse, R2, R0 ;  /* 0x0000000203007224 */ /* 0x040fea00078e0200 */
[----:B------:R-:W-:Y:S11]  /*64e0*/  ISETP.GT.U32.AND P0, PT, R3, R0, PT ;  /* 0x000000000300720c */ /* 0x000ff60003f04070 */
[----:B------:R-:W-:Y:S02]  /*64f0*/  @!UPT UIADD3 URZ, UPT, UPT, URZ, URZ, URZ ;  /* 0x000000fffffff290 */ /* 0x000fe4000fffe0ff */
[----:B------:R-:W-:Y:S01]  /*6500*/  @!P0 IMAD.IADD R0, R0, 0x1, -R3 ;  /* 0x0000000100008824 */ /* 0x000fe200078e0a03 */
[----:B------:R-:W-:Y:S04]  /*6510*/  @!P0 IADD3 R5, PT, PT, R5, 0x1, RZ ;  /* 0x0000000105058810 */ /* 0x000fe80007ffe0ff */
[----:B------:R-:W-:Y:S01]  /*6520*/  ISETP.GE.U32.AND P1, PT, R0, R3, PT ;  /* 0x000000030000720c */ /* 0x000fe20003f26070 */
[----:B------:R-:W-:Y:S11]  /*6530*/  HFMA2 R0, -RZ, RZ, 0, 0.0078125 ;  /* 0x00002000ff007431 */ /* 0x000ff600000001ff */
[----:B------:R-:W-:Y:S01]  /*6540*/  @!UPT UIADD3 URZ, UPT, UPT, URZ, URZ, URZ ;  /* 0x000000fffffff290 */ /* 0x000fe2000fffe0ff */
[----:B------:R-:W-:Y:S05]  /*6550*/  @P1 VIADD R5, R5, 0x1 ;  /* 0x0000000105051836 */ /* 0x000fea0000000000 */
[----:B------:R-:W-:Y:S11]  /*6560*/  R2UR UR14, R5 ;  /* 0x00000000050e72ca */ /* 0x000ff600000e0000 */
[----:B------:R-:W-:Y:S02]  /*6570*/  @!UPT UIADD3 URZ, UPT, UPT, URZ, URZ, URZ ;  /* 0x000000fffffff290 */ /* 0x000fe4000fffe0ff */
[----:B------:R-:W-:Y:S02]  /*6580*/  @!UP0 UIADD3 UR14, UPT, UPT, -UR14, URZ, URZ ;  /* 0x000000ff0e0e8290 */ /* 0x000fe4000fffe1ff */
[----:B------:R-:W-:Y:S04]  /*6590*/  @!UP4 ULOP3.LUT UR14, URZ, UR38, URZ, 0x33, !UPT ;  /* 0x00000026ff0ec292 */ /* 0x000fe8000f8e33ff */
[----:B------:R-:W-:Y:S04]  /*65a0*/  UIADD3 UR6, UPT, UPT, -UR14, URZ, URZ ;  /* 0x000000ff0e067290 */ /* 0x000fe8000fffe1ff */
[----:B------:R-:W-:Y:S09]  /*65b0*/  UIMAD UR13, UR38, UR6, UR13 ;  /* 0x00000006260d72a4 */ /* 0x000ff2000f8e020d */
[----:B------:R2:W-:Y:S01]  /*65c0*/  UTMALDG.5D [UR8], [UR36], desc[UR4] ;  /* 0x00000408240075b4 */ /* 0x0005e20008021000 */
[----:B------:R2:W-:Y:S01]  /*65d0*/  SYNCS.ARRIVE.TRANS64.RED.A0TR RZ, [UR19+0x140], R0 ;  /* 0x00014000ffff79a7 */ /* 0x0005e20008300413 */
[----:B------:R-:W-:Y:S01]  /*65e0*/  NOP ;  /* 0x0000000000007918 */ /* 0x000fe20000000000 */
.L_x_104:
[----:B--2---:R-:W-:Y:S05]  /*65f0*/  BSYNC.RECONVERGENT B0 ;  /* 0x0000000000007941 */ /* 0x004fea0003800200 */
.L_x_103:
[----:B------:R-:W-:Y:S01]  /*6600*/  SYNCS.ARRIVE.TRANS64.RED.A1T0 RZ, [UR51], RZ ;  /* 0x000000ffffff79a7 */ /* 0x000fe20008100433 */
[----:B------:R-:W-:Y:S01]  /*6610*/  UIADD3 UR46, UPT, UPT, UR7, UR63, URZ ;  /* 0x0000003f072e7290 */ /* 0x000fe2000fffe0ff */
[----:B------:R-:W-:Y:S01]  /*6620*/  LOP3.LUT R9, R9, 0x1, RZ, 0x3c, !PT ;  /* 0x0000000109097812 */ /* 0x000fe200078e3cff */
[----:B------:R-:W-:Y:S01]  /*6630*/  UIADD3 UR49, UPT, UPT, UR15, UR62, URZ ;  /* 0x0000003e0f317290 */ /* 0x000fe2000fffe0ff */
[----:B------:R-:W-:Y:S01]  /*6640*/  LOP3.LUT R8, R8, 0x1, RZ, 0x3c, !PT ;  /* 0x0000000108087812 */ /* 0x000fe200078e3cff */
[----:B------:R-:W-:Y:S01]  /*6650*/  UPLOP3.LUT UP4, UPT, UPT, UPT, UPT, 0x80, 0x8 ;  /* 0x000000000008789c */ /* 0x000fe20003f8f070 */
[----:B------:R-:W-:Y:S10]  /*6660*/  BRA.U UP2, `(.L_x_105) ;  /* 0xfffffff102a47547 */ /* 0x000ff4000b83ffff */
[----:B-1----:R-:W-:Y:S07]  /*6670*/  MOV R0, UR19 ;  /* 0x0000001300007c02 */ /* 0x002fee0008000f00 */
.L_x_106:
[----:B-1----:R-:W-:-:S04]  /*6680*/  SHF.L.U32 R2, R9, 0x1f, RZ ;  /* 0x0000001f09027819 */ /* 0x002fc800000006ff */
[----:B------:R1:W2:Y:S03]  /*6690*/  SYNCS.PHASECHK.TRANS64.TRYWAIT P0, [R0+URZ+0x148], R2 ;  /* 0x00014802000075a7 */ /* 0x0002a600080011ff */
[----:B--2---:R-:W-:Y:S05]  /*66a0*/  @!P0 NANOSLEEP.SYNCS 0x989680 ;  /* 0x009896800000895d */ /* 0x004fea0003900000 */
[----:B------:R-:W2:Y:S02]  /*66b0*/  @!P0 SYNCS.PHASECHK.TRANS64 P0, [R0+URZ+0x148], R2 ;  /* 0x00014802000085a7 */ /* 0x000ea400080010ff */
[----:B--2---:R-:W-:Y:S05]  /*66c0*/  @P0 EXIT ;  /* 0x000000000000094d */ /* 0x004fea0003800000 */
[----:B------:R-:W-:Y:S05]  /*66d0*/  BRA `(.L_x_106) ;  /* 0xfffffffc00e87947 */ /* 0x000fea000383ffff */
.L_x_95:
[----:B------:R-:W-:-:S06]  /*66e0*/  UISETP.GE.AND UP0, UPT, UR18, 0x4, UPT ;  /* 0x000000041200788c */ /* 0x000fcc000bf06270 */
[----:B------:R-:W-:-:S13]  /*66f0*/  PLOP3.LUT P0, PT, PT, PT, UP0, 0x80, 0x8 ;  /* 0x000000000008781c */ /* 0x000fda0003f0f008 */
[----:B-1----:R-:W-:Y:S05]  /*6700*/  @!P0 EXIT ;  /* 0x000000000000894d */ /* 0x002fea0003800000 */
[----:B------:R-:W1:Y:S08]  /*6710*/  S2UR UR4, SR_CgaCtaId ;  /* 0x00000000000479c3 */ /* 0x000e700000008800 */
[----:B------:R-:W-:Y:S01]  /*6720*/  BAR.SYNC.DEFER_BLOCKING 0x6, 0xa0 ;  /* 0x0182800000007b1d */ /* 0x000fe20000010000 */
[C---:B------:R-:W-:Y:S01]  /*6730*/  IMAD.SHL.U32 R4, R131.reuse, 0x40, RZ ;  /* 0x0000004083047824 */ /* 0x040fe200078e00ff */
[----:B------:R-:W-:Y:S01]  /*6740*/  USHF.R.S32.HI UR47, URZ, 0x1f, UR5 ;  /* 0x0000001fff2f7899 */ /* 0x000fe20008011405 */
[C---:B------:R-:W-:Y:S01]  /*6750*/  IMAD.SHL.U32 R144, R131.reuse, 0x8, RZ ;  /* 0x0000000883907824 */ /* 0x040fe200078e00ff */
[----:B------:R-:W-:Y:S01]  /*6760*/  CS2R R140, SRZ ;  /* 0x00000000008c7805 */ /* 0x000fe2000001ff00 */
[C---:B------:R-:W-:Y:S01]  /*6770*/  IMAD.SHL.U32 R148, R131.reuse, 0x10, RZ ;  /* 0x0000001083947824 */ /* 0x040fe200078e00ff */
[----:B------:R-:W-:Y:S01]  /*6780*/  UMOV UR44, 0x400 ;  /* 0x00000400002c7882 */ /* 0x000fe20000000000 */
[----:B------:R-:W-:Y:S01]  /*6790*/  LOP3.LUT R5, R4, 0x180, RZ, 0xc0, !PT ;  /* 0x0000018004057812 */ /* 0x000fe200078ec0ff */
[----:B------:R-:W2:Y:S01]  /*67a0*/  LDC.64 R136, c[0x0][0x988] ;  /* 0x00026200ff887b82 */ /* 0x000ea20000000a00 */
[----:B------:R-:W-:Y:S01]  /*67b0*/  IMAD.U32 R69, R131, 0x10000, RZ ;  /* 0x0001000083457824 */ /* 0x000fe200078e00ff */
[C---:B------:R-:W-:Y:S01]  /*67c0*/  LOP3.LUT R143, R148.reuse, 0x20, RZ, 0xc0, !PT ;  /* 0x00000020948f7812 */ /* 0x040fe200078ec0ff */
[----:B------:R-:W-:Y:S01]  /*67d0*/  ULEA.HI UR47, UR47, UR5, URZ, 0x6 ;  /* 0x000000052f2f7291 */ /* 0x000fe2000f8f30ff */
[----:B------:R-:W-:Y:S01]  /*67e0*/  LOP3.LUT R144, R5, 0x30, R144, 0xf8, !PT ;  /* 0x0000003005907812 */ /* 0x000fe200078ef890 */
[----:B------:R-:W-:Y:S01]  /*67f0*/  IMAD.MOV.U32 R68, RZ, RZ, RZ ;  /* 0x000000ffff447224 */ /* 0x000fe200078e00ff */
[----:B------:R-:W-:Y:S01]  /*6800*/  LOP3.LUT R148, R148, 0x40, RZ, 0xc0, !PT ;  /* 0x0000004094947812 */ /* 0x000fe200078ec0ff */
[----:B------:R-:W-:Y:S01]  /*6810*/  IMAD.MOV.U32 R142, RZ, RZ, RZ ;  /* 0x000000ffff8e7224 */ /* 0x000fe200078e00ff */
[----:B------:R-:W3:Y:S01]  /*6820*/  LDC.64 R138, c[0x0][0x990] ;  /* 0x00026400ff8a7b82 */ /* 0x000ee20000000a00 */
[----:B------:R-:W-:Y:S01]  /*6830*/  LOP3.LUT R144, R144, 0x1e40, R4, 0xf8, !PT ;  /* 0x00001e4090907812 */ /* 0x000fe200078ef804 */
[----:B------:R-:W4:Y:S01]  /*6840*/  LDCU UR51, c[0x0][0x370] ;  /* 0x00006e00ff3377ac */ /* 0x000f220008000800 */
[----:B------:R-:W-:Y:S01]  /*6850*/  LOP3.LUT R69, R69, 0x600000, RZ, 0xc0, !PT ;  /* 0x0060000045457812 */ /* 0x000fe200078ec0ff */
[----:B------:R-:W2:Y:S04]  /*6860*/  LDCU UR42, c[0x0][0xc0c] ;  /* 0x00018180ff2a77ac */ /* 0x000ea80008000800 */
[----:B------:R-:W2:Y:S01]  /*6870*/  LDC.64 R134, c[0x0][0x9b0] ;  /* 0x00026c00ff867b82 */ /* 0x000ea20000000a00 */
[----:B-1----:R-:W-:Y:S01]  /*6880*/  ULEA UR44, UR4, UR44, 0x18 ;  /* 0x0000002c042c7291 */ /* 0x002fe2000f8ec0ff */
[----:B------:R-:W1:Y:S06]  /*6890*/  LDCU UR38, c[0x0][0xc30] ;  /* 0x00018600ff2677ac */ /* 0x000e6c0008000800 */
[----:B------:R-:W1:Y:S01]  /*68a0*/  LDC.64 R132, c[0x0][0x9a8] ;  /* 0x00026a00ff847b82 */ /* 0x000e620000000a00 */
[----:B------:R-:W-:Y:S01]  /*68b0*/  VIADD R149, R144, UR44 ;  /* 0x0000002c90957c36 */ /* 0x000fe20008000000 */
[----:B------:R-:W-:Y:S01]  /*68c0*/  UIADD3 UR4, UPT, UPT, UR44, 0x2200, URZ ;  /* 0x000022002c047890 */ /* 0x000fe2000fffe0ff */
[----:B------:R-:W4:Y:S01]  /*68d0*/  LDS R2, [UR44+0x1b0] ;  /* 0x0001b02cff027984 */ /* 0x000f220008000800 */
[----:B------:R-:W1:Y:S02]  /*68e0*/  LDCU UR58, c[0x0][0x388] ;  /* 0x00007100ff3a77ac */ /* 0x000e640008000800 */
[----:B------:R-:W-:-:S02]  /*68f0*/  IADD3 R143, PT, PT, -R143, 0x200, R149 ;  /* 0x000002008f8f7810 */ /* 0x000fc40007ffe195 */
[----:B------:R-:W-:Y:S01]  /*6900*/  IADD3 R149, PT, PT, -R148, 0x200, R149 ;  /* 0x0000020094957810 */ /* 0x000fe20007ffe195 */
[----:B------:R-:W-:Y:S01]  /*6910*/  IMAD.U32 R150, RZ, RZ, UR4 ;  /* 0x00000004ff967e24 */ /* 0x000fe2000f8e00ff */
[----:B------:R-:W1:Y:S01]  /*6920*/  LDCU UR57, c[0x0][0x38c] ;  /* 0x00007180ff3977ac */ /* 0x000e620008000800 */
[----:B------:R-:W-:Y:S01]  /*6930*/  IMAD.IADD R148, R143, 0x1, -R148 ;  /* 0x000000018f947824 */ /* 0x000fe200078e0a94 */
[----:B------:R-:W1:Y:S01]  /*6940*/  LDCU.64 UR60, c[0x0][0x988] ;  /* 0x00013100ff3c77ac */ /* 0x000e620008000a00 */
[----:B------:R-:W1:Y:S01]  /*6950*/  LDCU.64 UR40, c[0x0][0xc28] ;  /* 0x00018500ff2877ac */ /* 0x000e620008000a00 */
[----:B------:R-:W1:Y:S01]  /*6960*/  LDCU.128 UR52, c[0x0][0xc10] ;  /* 0x00018200ff3477ac */ /* 0x000e620008000c00 */
[----:B------:R-:W1:Y:S01]  /*6970*/  LDCU UR50, c[0x0][0x374] ;  /* 0x00006e80ff3277ac */ /* 0x000e620008000800 */
[----:B------:R-:W-:Y:S02]  /*6980*/  USHF.R.S32.HI UR47, URZ, 0x6, UR47 ;  /* 0x00000006ff2f7899 */ /* 0x000fe4000801142f */
[----:B------:R-:W-:Y:S01]  /*6990*/  UIADD3 UR59, UPT, UPT, UR44, 0x200, URZ ;  /* 0x000002002c3b7890 */ /* 0x000fe2000fffe0ff */
[C---:B----4-:R-:W-:Y:S01]  /*69a0*/  VIADD R3, R2.reuse, 0x40 ;  /* 0x0000004002037836 */ /* 0x050fe20000000000 */
[----:B------:R-:W-:-:S04]  /*69b0*/  LOP3.LUT R2, R2, 0xffff, RZ, 0xc0, !PT ;  /* 0x0000ffff02027812 */ /* 0x000fc800078ec0ff */
[----:B------:R-:W-:-:S05]  /*69c0*/  LOP3.LUT R3, R3, 0xffff, RZ, 0xc0, !PT ;  /* 0x0000ffff03037812 */ /* 0x000fca00078ec0ff */
[----:B-123--:R4:W-:Y:S02]  /*69d0*/  STL.64 [R1], R2 ;  /* 0x0000000201007387 */ /* 0x00e9e40000100a00 */
.L_x_124:
[----:B----4-:R-:W-:Y:S04]  /*69e0*/  SHF.L.U32 R2, R141, 0x1f, RZ ;  /* 0x0000001f8d027819 */ /* 0x010fe800000006ff */
[----:B-1----:R-:W1:Y:S02]  /*69f0*/  SYNCS.PHASECHK.TRANS64.TRYWAIT P0, [UR44+0x160], R2 ;  /* 0x00016002ff0075a7 */ /* 0x002e64000800112c */
[----:B-12---:R-:W-:Y:S05]  /*6a00*/  @!P0 BRA `(.L_x_107) ;  /* 0x0000003400a88947 */ /* 0x006fea0003800000 */
.L_x_188:
[----:B-1----:R-:W-:Y:S01]  /*6a10*/  LEA R2, R68, UR43, 0x2 ;  /* 0x0000002b44027c11 */ /* 0x002fe2000f8e10ff */
[----:B------:R-:W1:Y:S01]  /*6a20*/  LDS.128 R4, [UR44+0x1a0] ;  /* 0x0001a02cff047984 */ /* 0x000e620008000c00 */
[----:B------:R-:W-:Y:S02]  /*6a30*/  UIADD3 UR4, UPT, UPT, UR44, 0x168, URZ ;  /* 0x000001682c047890 */ /* 0x000fe4000fffe0ff */
[----:B------:R-:W-:Y:S01]  /*6a40*/  UISETP.GE.AND UP0, UPT, UR39, 0x1, UPT ;  /* 0x000000012700788c */ /* 0x000fe2000bf06270 */
[----:B------:R-:W-:Y:S01]  /*6a50*/  @!PT LDS RZ, [RZ] ;  /* 0x00000000fffff984 */ /* 0x000fe20000000800 */
[----:B------:R-:W-:Y:S01]  /*6a60*/  @!PT LDS RZ, [RZ] ;  /* 0x00000000fffff984 */ /* 0x000fe20000000800 */
[----:B------:R-:W-:Y:S01]  /*6a70*/  @!PT LDS RZ, [RZ] ;  /* 0x00000000fffff984 */ /* 0x000fe20000000800 */
[----:B------:R-:W-:Y:S01]  /*6a80*/  @!PT LDS RZ, [RZ] ;  /* 0x00000000fffff984 */ /* 0x000fe20000000800 */
[----:B------:R2:W-:Y:S06]  /*6a90*/  MEMBAR.ALL.CTA ;  /* 0x0000000000007992 */ /* 0x0005ec0000008000 */
[----:B--2---:R-:W2:Y:S01]  /*6aa0*/  FENCE.VIEW.ASYNC.S ;  /* 0x00000000000073c6 */ /* 0x004ea20000000000 */
[----:B------:R-:W-:Y:S09]  /*6ab0*/  UPRMT UR4, URZ, 0x654, UR4 ;  /* 0x00000654ff047896 */ /* 0x000ff20008000004 */
[----:B--2---:R-:W-:Y:S01]  /*6ac0*/  SYNCS.ARRIVE.TRANS64.RED.A1T0 RZ, [UR4], RZ ;  /* 0x000000ffffff79a7 */ /* 0x004fe20008100404 */
[----:B------:R-:W5:Y:S01]  /*6ad0*/  LDL R2, [R2] ;  /* 0x0000000002027983 */ /* 0x000f620000100800 */
[----:B-1----:R-:W-:Y:S11]  /*6ae0*/  LOP3.LUT P0, RZ, R6, 0x1, RZ, 0xc0, !PT ;  /* 0x0000000106ff7812 */ /* 0x002ff6000780c0ff */
[----:B------:R-:W-:Y:S02]  /*6af0*/  @!UPT UIADD3 URZ, UPT, UPT, URZ, URZ, URZ ;  /* 0x000000fffffff290 */ /* 0x000fe4000fffe0ff */
[----:B------:R-:W-:Y:S01]  /*6b00*/  VOTEU.ANY UP1, P0 ;  /* 0x0000000000ff7886 */ /* 0x000fe20000020100 */
[----:B------:R-:W-:Y:S01]  /*6b10*/  PLOP3.LUT P0, PT, PT, PT, UP1, 0x80, 0x8 ;  /* 0x000000000008781c */ /* 0x000fe20003f0f018 */
[----:B------:R-:W-:Y:S11]  /*6b20*/  UP2UR UR48, UPR, URZ, 0x2 ;  /* 0x00000002ff307883 */ /* 0x000ff60008000000 */
[----:B------:R-:W-:Y:S01]  /*6b30*/  @!UPT UIADD3 URZ, UPT, UPT, URZ, URZ, URZ ;  /* 0x000000fffffff290 */ /* 0x000fe2000fffe0ff */
[----:B------:R-:W-:Y:S02]  /*6b40*/  @P0 MOV R3, R4 ;  /* 0x0000000400030202 */ /* 0x000fe40000000f00 */
[----:B------:R-:W-:Y:S02]  /*6b50*/  @P0 LOP3.LUT R0, R5, 0xffff, RZ, 0xc0, !PT ;  /* 0x0000ffff05000812 */ /* 0x000fe400078ec0ff */
[----:B------:R-:W-:Y:S02]  /*6b60*/  @P0 R2UR UR5, R3 ;  /* 0x00000000030502ca */ /* 0x000fe400000e0000 */
[----:B------:R-:W-:Y:S11]  /*6b70*/  @P0 R2UR UR4, R0 ;  /* 0x00000000000402ca */ /* 0x000ff600000e0000 */
[----:B------:R-:W-:Y:S02]  /*6b80*/  @UP1 UMOV UR37, UR5 ;  /* 0x0000000500251c82 */ /* 0x000fe40008000000 */
[----:B------:R-:W-:Y:S01]  /*6b90*/  @UP1 UMOV UR36, UR4 ;  /* 0x0000000400241c82 */ /* 0x000fe20008000000 */
[----:B------:R-:W-:Y:S05]  /*6ba0*/  BRA.U !UP0, `(.L_x_108) ;  /* 0x0000000108cc7547 */ /* 0x000fea000b800000 */
[----:B------:R-:W1:Y:S01]  /*6bb0*/  LDCU UR9, c[0x0][0xc20] ;  /* 0x00018400ff0977ac */ /* 0x000e620008000800 */
[----:B------:R-:W-:Y:S02]  /*6bc0*/  UIMAD.WIDE.U32 UR4, UR50, UR55, URZ ;  /* 0x00000037320472a5 */ /* 0x000fe4000f8e00ff */
[----:B------:R-:W-:Y:S02]  /*6bd0*/  UIMAD.WIDE.U32 UR6, UR51, UR52, URZ ;  /* 0x00000034330672a5 */ /* 0x000fe4000f8e00ff */
[----:B------:R-:W-:Y:S02]  /*6be0*/  UIMAD.WIDE.U32 UR10, UR36, UR55, URZ ;  /* 0x00000037240a72a5 */ /* 0x000fe4000f8e00ff */
[----:B------:R-:W-:Y:S02]  /*6bf0*/  UISETP.NE.AND UP0, UPT, UR54, 0x1, UPT ;  /* 0x000000013600788c */ /* 0x000fe4000bf05270 */
[----:B------:R-:W-:Y:S02]  /*6c00*/  UISETP.NE.AND UP1, UPT, UR42, 0x1, UPT ;  /* 0x000000012a00788c */ /* 0x000fe4000bf25270 */
[----:B------:R-:W-:Y:S02]  /*6c10*/  UISETP.NE.AND UP2, UPT, UR39, 0x1, UPT ;  /* 0x000000012700788c */ /* 0x000fe4000bf45270 */
[----:B------:R-:W-:Y:S01]  /*6c20*/  UIMAD.WIDE.U32 UR12, UR37, UR52, URZ ;  /* 0x00000034250c72a5 */ /* 0x000fe2000f8e00ff */
[----:B------:R-:W-:Y:S01]  /*6c30*/  UMOV UR4, UR5 ;  /* 0x0000000500047c82 */ /* 0x000fe20008000000 */
[----:B------:R-:W-:Y:S01]  /*6c40*/  UMOV UR6, UR11 ;  /* 0x0000000b00067c82 */ /* 0x000fe20008000000 */
[----:B-1----:R-:W-:Y:S03]  /*6c50*/  USHF.R.U32.HI UR8, URZ, UR9, UR4 ;  /* 0x00000009ff087299 */ /* 0x002fe60008011604 */
[----:B------:R-:W-:Y:S02]  /*6c60*/  UMOV UR4, UR7 ;  /* 0x0000000700047c82 */ /* 0x000fe40008000000 */
[----:B------:R-:W-:Y:S02]  /*6c70*/  USHF.R.U32.HI UR5, URZ, UR53, UR4 ;  /* 0x00000035ff057299 */ /* 0x000fe40008011604 */
[----:B------:R-:W-:Y:S02]  /*6c80*/  USEL UR4, UR50, UR8, !UP0 ;  /* 0x0000000832047287 */ /* 0x000fe4000c000000 */
[----:B------:R-:W-:Y:S02]  /*6c90*/  USHF.R.U32.HI UR8, URZ, UR9, UR6 ;  /* 0x00000009ff087299 */ /* 0x000fe40008011606 */
[----:B------:R-:W-:Y:S02]  /*6ca0*/  UIMAD.WIDE.U32 UR6, UR4, UR40, URZ ;  /* 0x00000028040672a5 */ /* 0x000fe4000f8e00ff */
[----:B------:R-:W-:Y:S02]  /*6cb0*/  USEL UR9, UR51, UR5, !UP1 ;  /* 0x0000000533097287 */ /* 0x000fe4000c800000 */
[----:B------:R-:W-:Y:S02]  /*6cc0*/  USEL UR8, UR36, UR8, !UP0 ;  /* 0x0000000824087287 */ /* 0x000fe4000c000000 */
[----:B------:R-:W-:Y:S01]  /*6cd0*/  UIMAD.WIDE.U32 UR10, UR9, UR40, URZ ;  /* 0x00000028090a72a5 */ /* 0x000fe2000f8e00ff */
[----:B------:R-:W-:Y:S01]  /*6ce0*/  UMOV UR6, UR7 ;  /* 0x0000000700067c82 */ /* 0x000fe20008000000 */
[----:B------:R-:W-:Y:S01]  /*6cf0*/  UMOV UR5, UR13 ;  /* 0x0000000d00057c82 */ /* 0x000fe20008000000 */
[----:B------:R-:W-:Y:S02]  /*6d00*/  @UP2 USHF.R.U32.HI UR4, URZ, UR41, UR6 ;  /* 0x00000029ff042299 */ /* 0x000fe40008011606 */
[----:B------:R-:W-:Y:S02]  /*6d10*/  USHF.R.U32.HI UR5, URZ, UR53, UR5 ;  /* 0x00000035ff057299 */ /* 0x000fe40008011605 */
[----:B------:R-:W-:Y:S02]  /*6d20*/  UIMAD UR4, UR39, UR4, URZ ;  /* 0x00000004270472a4 */ /* 0x000fe4000f8e02ff */
[----:B------:R-:W-:Y:S02]  /*6d30*/  USEL UR5, UR37, UR5, !UP1 ;  /* 0x0000000525057287 */ /* 0x000fe4000c800000 */
[----:B------:R-:W-:Y:S01]  /*6d40*/  UISETP.GE.AND UP0, UPT, UR8, UR4, UPT ;  /* 0x000000040800728c */ /* 0x000fe2000bf06270 */
[----:B------:R-:W-:Y:S01]  /*6d50*/  UMOV UR6, UR11 ;  /* 0x0000000b00067c82 */ /* 0x000fe20008000000 */
[----:B------:R-:W-:Y:S02]  /*6d60*/  UIMAD.WIDE.U32 UR10, UR8, UR40, URZ ;  /* 0x00000028080a72a5 */ /* 0x000fe4000f8e00ff */
[----:B------:R-:W-:Y:S04]  /*6d70*/  @UP2 USHF.R.U32.HI UR9, URZ, UR41, UR6 ;  /* 0x00000029ff092299 */ /* 0x000fe80008011606 */
[----:B------:R-:W-:Y:S01]  /*6d80*/  UIMAD UR6, UR39, UR9, URZ ;  /* 0x00000009270672a4 */ /* 0x000fe2000f8e02ff */
[----:B------:R-:W-:Y:S03]  /*6d90*/  UMOV UR4, UR11 ;  /* 0x0000000b00047c82 */ /* 0x000fe60008000000 */
[----:B------:R-:W-:Y:S02]  /*6da0*/  UISETP.GE.OR UP0, UPT, UR5, UR6, UP0 ;  /* 0x000000060500728c */ /* 0x000fe40008706670 */
[----:B------:R-:W-:Y:S02]  /*6db0*/  USHF.R.U32.HI UR4, URZ, UR41, UR4 ;  /* 0x00000029ff047299 */ /* 0x000fe40008011604 */
[----:B------:R-:W-:Y:S02]  /*6dc0*/  UIMAD.WIDE.U32 UR6, UR5, UR40, URZ ;  /* 0x00000028050672a5 */ /* 0x000fe4000f8e00ff */
[----:B------:R-:W-:Y:S02]  /*6dd0*/  USEL UR11, UR8, UR4, !UP2 ;  /* 0x00000004080b7287 */ /* 0x000fe4000d000000 */
[----:B------:R-:W-:Y:S02]  /*6de0*/  UIADD3 UR6, UPT, UPT, -UR5, URZ, URZ ;  /* 0x000000ff05067290 */ /* 0x000fe4000fffe1ff */
[----:B------:R-:W-:Y:S02]  /*6df0*/  UIADD3 UR10, UPT, UPT, -UR11, URZ, URZ ;  /* 0x000000ff0b0a7290 */ /* 0x000fe4000fffe1ff */
[----:B------:R-:W-:Y:S02]  /*6e00*/  UIMAD UR6, UR42, UR6, UR37 ;  /* 0x000000062a0672a4 */ /* 0x000fe4000f8e0225 */
[----:B------:R-:W-:Y:S01]  /*6e10*/  UIMAD UR10, UR39, UR10, UR8 ;  /* 0x0000000a270a72a4 */ /* 0x000fe2000f8e0208 */
[----:B------:R-:W-:Y:S01]  /*6e20*/  @!UP0 UMOV UR4, UR7 ;  /* 0x0000000700048c82 */ /* 0x000fe20008000000 */
[----:B------:R-:W-:Y:S02]  /*6e30*/  UIADD3 UR7, UPT, UPT, -UR8, URZ, URZ ;  /* 0x000000ff08077290 */ /* 0x000fe4000fffe1ff */
[----:B------:R-:W-:Y:S04]  /*6e40*/  @!UP0 USHF.R.U32.HI UR4, URZ, UR41, UR4 ;  /* 0x00000029ff048299 */ /* 0x000fe80008011604 */
[----:B------:R-:W-:Y:S04]  /*6e50*/  @!UP0 USEL UR4, UR5, UR4, !UP2 ;  /* 0x0000000405048287 */ /* 0x000fe8000d000000 */
[----:B------:R-:W-:Y:S02]  /*6e60*/  @!UP0 UIMAD UR9, UR9, UR10, UR4 ;  /* 0x0000000a090982a4 */ /* 0x000fe4000f8e0204 */
[----:B------:R-:W-:Y:S02]  /*6e70*/  @!UP0 UIADD3 UR10, UPT, UPT, UR11, -UR4, URZ ;  /* 0x800000040b0a8290 */ /* 0x000fe4000fffe0ff */
[----:B------:R-:W-:Y:S02]  /*6e80*/  UIMAD UR4, UR54, UR7, UR36 ;  /* 0x00000007360472a4 */ /* 0x000fe4000f8e0224 */
[----:B------:R-:W-:Y:S03]  /*6e90*/  @!UP0 UIMAD UR8, UR10, UR39, UR5 ;  /* 0x000000270a0882a4 */ /* 0x000fe6000f8e0205 */
[----:B------:R-:W-:Y:S02]  /*6ea0*/  @!UP0 UMOV UR5, UR9 ;  /* 0x0000000900058c82 */ /* 0x000fe40008000000 */
[----:B------:R-:W-:Y:S02]  /*6eb0*/  UIMAD UR37, UR5, UR42, UR6 ;  /* 0x0000002a052572a4 */ /* 0x000fe4000f8e0206 */
[----:B------:R-:W-:Y:S11]  /*6ec0*/  UIMAD UR36, UR8, UR54, UR4 ;  /* 0x00000036082472a4 */ /* 0x000ff6000f8e0204 */
[----:B------:R-:W-:Y:S01]  /*6ed0*/  @!UPT UIADD3 URZ, UPT, UPT, URZ, URZ, URZ ;  /* 0x000000fffffff290 */ /* 0x000fe2000fffe0ff */
.L_x_108:
[----:B------:R-:W-:Y:S01]  /*6ee0*/  UISETP.NE.AND UP0, UPT, UR38, 0x1, UPT ;  /* 0x000000012600788c */ /* 0x000fe2000bf05270 */
[----:B------:R-:W-:Y:S04]  /*6ef0*/  @P0 SHF.R.U32.HI R4, RZ, 0x10, R5 ;  /* 0x00000010ff040819 */ /* 0x000fe80000011605 */
[----:B------:R-:W-:Y:S06]  /*6f00*/  @P0 R2UR UR56, R4 ;  /* 0x00000000043802ca */ /* 0x000fec00000e0000 */
[----:B------:R-:W1:Y:S01]  /*6f10*/  @!UP0 LDCU.128 UR12, c[0x0][0xc10] ;  /* 0x00018200ff0c87ac */ /* 0x000e620008000c00 */
[----:B------:R-:W2:Y:S01]  /*6f20*/  @!UP0 LDCU UR5, c[0x0][0xc0c] ;  /* 0x00018180ff0587ac */ /* 0x000ea20008000800 */
[----:B------:R-:W3:Y:S01]  /*6f30*/  @!UP0 LDCU UR10, c[0x0][0xc20] ;  /* 0x00018400ff0a87ac */ /* 0x000ee20008000800 */
[----:B-1----:R-:W-:Y:S02]  /*6f40*/  UIMAD.WIDE.U32 UR8, UR37, UR12, URZ ;  /* 0x0000000c250872a5 */ /* 0x002fe4000f8e00ff */
[----:B------:R-:W-:Y:S02]  /*6f50*/  UIMAD.WIDE.U32 UR6, UR36, UR15, URZ ;  /* 0x0000000f240672a5 */ /* 0x000fe4000f8e00ff */
[----:B------:R-:W-:Y:S03]  /*6f60*/  @!UP0 UISETP.NE.AND UP1, UPT, UR14, 0x1, UPT ;  /* 0x000000010e00888c */ /* 0x000fe6000bf25270 */
[----:B------:R-:W-:Y:S01]  /*6f70*/  @!UP0 UMOV UR4, UR9 ;  /* 0x0000000900048c82 */ /* 0x000fe20008000000 */
[----:B--2---:R-:W-:Y:S02]  /*6f80*/  @!UP0 UISETP.NE.AND UP2, UPT, UR5, 0x1, UPT ;  /* 0x000000010500888c */ /* 0x004fe4000bf45270 */
[----:B------:R-:W-:Y:S01]  /*6f90*/  @!UP0 USHF.R.U32.HI UR4, URZ, UR13, UR4 ;  /* 0x0000000dff048299 */ /* 0x000fe20008011604 */
[----:B------:R-:W-:Y:S02]  /*6fa0*/  @!UP0 UMOV UR6, UR7 ;  /* 0x0000000700068c82 */ /* 0x000fe40008000000 */
[----:B---3--:R-:W-:Y:S02]  /*6fb0*/  @!UP0 USHF.R.U32.HI UR6, URZ, UR10, UR6 ;  /* 0x0000000aff068299 */ /* 0x008fe40008011606 */
[----:B------:R-:W-:Y:S02]  /*6fc0*/  @!UP0 USEL UR7, UR37, UR4, !UP2 ;  /* 0x0000000425078287 */ /* 0x000fe4000d000000 */
[----:B------:R-:W-:Y:S04]  /*6fd0*/  @!UP0 USEL UR6, UR36, UR6, !UP1 ;  /* 0x0000000624068287 */ /* 0x000fe8000c800000 */
[----:B------:R-:W-:Y:S02]  /*6fe0*/  @!UP0 UIADD3 UR4, UPT, UPT, -UR7, UR6, URZ ;  /* 0x0000000607048290 */ /* 0x000fe4000fffe1ff */
[----:B------:R-:W-:Y:S02]  /*6ff0*/  @!UP0 UIADD3 UR6, UPT, UPT, UR7, -UR6, URZ ;  /* 0x8000000607068290 */ /* 0x000fe4000fffe0ff */
[----:B------:R-:W-:Y:S02]  /*7000*/  @!UP0 UIMAD UR37, UR4, UR5, UR37 ;  /* 0x00000005042582a4 */ /* 0x000fe4000f8e0225 */
[----:B------:R-:W-:Y:S02]  /*7010*/  @!UP0 UIMAD UR36, UR6, UR14, UR36 ;  /* 0x0000000e062482a4 */ /* 0x000fe4000f8e0224 */
[----:B------:R-:W-:Y:S09]  /*7020*/  ULOP3.LUT UP0, URZ, UR59, 0x1b0, URZ, 0xc0, !UPT ;  /* 0x000001b03bff7892 */ /* 0x000ff2000f80c0ff */
[----:B------:R-:W-:Y:S05]  /*7030*/  BRA.U !UP0, `(.L_x_109) ;  /* 0x0000000108407547 */ /* 0x000fea000b800000 */
[----:B------:R-:W1:Y:S01]  /*7040*/  LDCU.64 UR8, c[0x4][0x80] ;  /* 0x01001000ff0877ac */ /* 0x000e620008000a00 */
[----:B------:R-:W-:Y:S01]  /*7050*/  MOV R15, 0x0 ;  /* 0x00000000000f7802 */ /* 0x000fe20000000f00 */
[----:B------:R-:W-:Y:S02]  /*7060*/  HFMA2 R12, -RZ, RZ, 0, 5.9604644775390625e-08 ;  /* 0x00000001ff0c7431 */ /* 0x000fe400000001ff */
[----:B------:R-:W-:Y:S02]  /*7070*/  IMAD.MOV.U32 R8, RZ, RZ, 0x70 ;  /* 0x00000070ff087424 */ /* 0x000fe400078e00ff */
[----:B------:R-:W-:Y:S01]  /*7080*/  IMAD.MOV.U32 R13, RZ, RZ, RZ ;  /* 0x000000ffff0d7224 */ /* 0x000fe200078e00ff */
[----:B------:R-:W2:Y:S01]  /*7090*/  LDCU.64 UR6, c[0x4][0x88] ;  /* 0x01001100ff0677ac */ /* 0x000ea20008000a00 */
[----:B------:R-:W3:Y:S01]  /*70a0*/  LDC.64 R14, c[0x4][R15] ;  /* 0x010000000f0e7b82 */ /* 0x000ee20000000a00 */
[----:B------:R-:W4:Y:S01]  /*70b0*/  LDCU.64 UR4, c[0x4][0x8] ;  /* 0x01000100ff0477ac */ /* 0x000f220008000a00 */
[----:B-1----:R-:W-:Y:S01]  /*70c0*/  MOV R5, UR9 ;  /* 0x0000000900057c02 */ /* 0x002fe20008000f00 */
[----:B------:R-:W-:Y:S01]  /*70d0*/  IMAD.U32 R4, RZ, RZ, UR8 ;  /* 0x00000008ff047e24 */ /* 0x000fe2000f8e00ff */
[----:B--2---:R-:W-:Y:S01]  /*70e0*/  MOV R7, UR7 ;  /* 0x0000000700077c02 */ /* 0x004fe20008000f00 */
[----:B------:R-:W-:Y:S01]  /*70f0*/  IMAD.U32 R6, RZ, RZ, UR6 ;  /* 0x00000006ff067e24 */ /* 0x000fe2000f8e00ff */
[----:B----4-:R-:W-:Y:S01]  /*7100*/  MOV R11, UR5 ;  /* 0x00000005000b7c02 */ /* 0x010fe20008000f00 */
[----:B------:R-:W-:Y:S02]  /*7110*/  IMAD.U32 R10, RZ, RZ, UR4 ;  /* 0x00000004ff0a7e24 */ /* 0x000fe4000f8e00ff */
[----:B------:R-:W-:Y:S07]  /*7120*/  LEPC R20, `(.L_x_109) ;  /* 0x000000001014794e */ /* 0x000fee0000000000 */
[----:B---3-5:R-:W-:Y:S05]  /*7130*/  CALL.ABS.NOINC R14 ;  /* 0x000000000e007343 */ /* 0x028fea0003c00000 */
.L_x_109:
[----:B------:R-:W-:Y:S01]  /*7140*/  LOP3.LUT P0, RZ, R150, 0x1b0, RZ, 0xc0, !PT ;  /* 0x000001b096ff7812 */ /* 0x000fe2000780c0ff */
[----:B------:R-:W-:Y:S11]  /*7150*/  BSSY.RECONVERGENT B6, `(.L_x_110) ;  /* 0x0000013000067945 */ /* 0x000ff60003800200 */
[----:B------:R-:W-:Y:S01]  /*7160*/  @!UPT UIADD3 URZ, UPT, UPT, URZ, URZ, URZ ;  /* 0x000000fffffff290 */ /* 0x000fe2000fffe0ff */
[----:B------:R-:W-:Y:S05]  /*7170*/  @!P0 BRA `(.L_x_111) ;  /* 0x0000000000408947 */ /* 0x000fea0003800000 */
        /* <DEDUP_REMOVED lines=16> */
.L_x_111:
[----:B------:R-:W-:Y:S05]  /*7280*/  BSYNC.RECONVERGENT B6 ;  /* 0x0000000000067941 */ /* 0x000fea0003800200 */
.L_x_110:
[----:B------:R-:W-:Y:S02]  /*7290*/  R2UR UR4, R147 ;  /* 0x00000000930472ca */ /* 0x000fe400000e0000 */
[----:B------:R-:W-:Y:S02]  /*72a0*/  ISETP.NE.U32.AND P3, PT, R138, RZ, PT ;  /* 0x000000ff8a00720c */ /* 0x000fe40003f65070 */
[----:B------:R-:W-:Y:S02]  /*72b0*/  ISETP.NE.U32.AND P4, PT, R134, RZ, PT ;  /* 0x000000ff8600720c */ /* 0x000fe40003f85070 */
[----:B------:R-:W-:Y:S02]  /*72c0*/  ISETP.NE.AND.EX P3, PT, R139, RZ, PT, P3 ;  /* 0x000000ff8b00720c */ /* 0x000fe40003f65330 */
[----:B------:R-:W-:Y:S02]  /*72d0*/  PLOP3.LUT P1, PT, PT, PT, PT, 0x8, 0x80 ;  /* 0x000000000080781c */ /* 0x000fe40003f2e170 */
[----:B------:R-:W-:Y:S03]  /*72e0*/  ISETP.NE.AND.EX P4, PT, R135, RZ, PT, P4 ;  /* 0x000000ff8700720c */ /* 0x000fe60003f85340 */
[----:B------:R-:W-:Y:S06]  /*72f0*/  UISETP.NE.AND UP1, UPT, UR4, URZ, UPT ;  /* 0x000000ff0400728c */ /* 0x000fec000bf25270 */
[----:B------:R-:W-:Y:S05]  /*7300*/  PLOP3.LUT P0, PT, PT, PT, UP1, 0x80, 0x8 ;  /* 0x000000000008781c */ /* 0x000fea0003f0f018 */
[----:B------:R-:W1:Y:S08]  /*7310*/  @UP1 LDCU.64 UR4, c[0x0][0x988] ;  /* 0x00013100ff0417ac */ /* 0x000e700008000a00 */
[----:B------:R-:W-:Y:S01]  /*7320*/  @P0 PLOP3.LUT P1, PT, P3, PT, PT, 0x80, 0x8 ;  /* 0x000000000008081c */ /* 0x000fe20001f2f070 */
[----:B-1----:R-:W-:Y:S04]  /*7330*/  @UP1 UISETP.NE.U32.AND UP0, UPT, UR4, URZ, UPT ;  /* 0x000000ff0400128c */ /* 0x002fe8000bf05070 */
[----:B------:R-:W-:Y:S04]  /*7340*/  @UP1 UISETP.NE.AND.EX UP0, UPT, UR5, URZ, UPT, UP0 ;  /* 0x000000ff0500128c */ /* 0x000fe8000bf05300 */
[----:B------:R-:W-:Y:S01]  /*7350*/  @UP1 USEL UR4, URZ, 0xffffffff, UP0 ;  /* 0xffffffffff041887 */ /* 0x000fe20008000000 */
[----:B------:R-:W-:Y:S11]  /*7360*/  @!P3 BRA `(.L_x_112) ;  /* 0x000000000030b947 */ /* 0x000ff60003800000 */
[----:B------:R-:W-:Y:S01]  /*7370*/  ISETP.NE.U32.AND P2, PT, R136, RZ, PT ;  /* 0x000000ff8800720c */ /* 0x000fe20003f45070 */
[----:B------:R-:W1:Y:S01]  /*7380*/  LDCU.64 UR6, c[0x0][0x358] ;  /* 0x00006b00ff0677ac */ /* 0x000e620008000a00 */
[----:B------:R-:W-:Y:S02]  /*7390*/  IMAD.MOV.U32 R145, RZ, RZ, 0x1 ;  /* 0x00000001ff917424 */ /* 0x000fe400078e00ff */
[----:B------:R-:W-:Y:S11]  /*73a0*/  ISETP.NE.AND.EX P2, PT, R137, RZ, PT, P2 ;  /* 0x000000ff8900720c */ /* 0x000ff60003f45320 */
[----:B------:R-:W-:Y:S02]  /*73b0*/  @!UPT UIADD3 URZ, UPT, UPT, URZ, URZ, URZ ;  /* 0x000000fffffff290 */ /* 0x000fe4000fffe0ff */
[----:B------:R-:W2:Y:S01]  /*73c0*/  @P2 LDC.64 R4, c[0x0][0x988] ;  /* 0x00026200ff042b82 */ /* 0x000ea20000000a00 */
[----:B------:R-:W-:Y:S04]  /*73d0*/  @P2 IMAD R0, R138, UR45, RZ ;  /* 0x0000002d8a002c24 */ /* 0x000fe8000f8e02ff */
[----:B--2---:R-:W-:Y:S04]  /*73e0*/  @P2 IMAD.WIDE R4, R0, 0x4, R4 ;  /* 0x0000000400042825 */ /* 0x004fe800078e0204 */
[----:B------:R-:W-:Y:S01]  /*73f0*/  HFMA2 R0, -RZ, RZ, 0, 5.9604644775390625e-08 ;  /* 0x00000001ff007431 */ /* 0x000fe200000001ff */
[----:B-1---5:R1:W5:Y:S04]  /*7400*/  @P2 LDG.E R71, desc[UR6][R4.64] ;  /* 0x0000000604472981 */ /* 0x022368000c1e1900 */
[----:B------:R-:W-:Y:S01]  /*7410*/  @!P2 PRMT R145, R0, 0x7610, R145 ;  /* 0x000076100091a816 */ /* 0x000fe20000000091 */
[----:B-1----:R-:W2:Y:S06]  /*7420*/  @!P2 LDC R71, c[0x0][0x980] ;  /* 0x00026000ff47ab82 */ /* 0x002eac0000000800 */
.L_x_112:
[----:B------:R-:W-:Y:S05]  /*7430*/  @!P4 BRA `(.L_x_113) ;  /* 0x000000000024c947 */ /* 0x000fea0003800000 */
[----:B------:R-:W-:Y:S01]  /*7440*/  ISETP.NE.U32.AND P2, PT, R132, RZ, PT ;  /* 0x000000ff8400720c */ /* 0x000fe20003f45070 */
[----:B------:R-:W1:Y:S03]  /*7450*/  LDCU.64 UR6, c[0x0][0x358] ;  /* 0x00006b00ff0677ac */ /* 0x000e660008000a00 */
[----:B------:R-:W-:Y:S11]  /*7460*/  ISETP.NE.AND.EX P2, PT, R133, RZ, PT, P2 ;  /* 0x000000ff8500720c */ /* 0x000ff60003f45320 */
[----:B------:R-:W-:Y:S02]  /*7470*/  @!UPT UIADD3 URZ, UPT, UPT, URZ, URZ, URZ ;  /* 0x000000fffffff290 */ /* 0x000fe4000fffe0ff */
[----:B------:R-:W3:Y:S01]  /*7480*/  @P2 LDC.64 R4, c[0x0][0x9a8] ;  /* 0x00026a00ff042b82 */ /* 0x000ee20000000a00 */
[----:B------:R-:W-:Y:S04]  /*7490*/  @P2 IMAD R0, R134, UR45, RZ ;  /* 0x0000002d86002c24 */ /* 0x000fe8000f8e02ff */
[----:B---3--:R-:W-:Y:S05]  /*74a0*/  @P2 IMAD.WIDE R4, R0, 0x4, R4 ;  /* 0x0000000400042825 */ /* 0x008fea00078e0204 */
[----:B-1---5:R1:W5:Y:S02]  /*74b0*/  @P2 LDG.E R70, desc[UR6][R4.64] ;  /* 0x0000000604462981 */ /* 0x022364000c1e1900 */
[----:B-1----:R-:W3:Y:S02]  /*74c0*/  @!P2 LDC R70, c[0x0][0x9a0] ;  /* 0x00026800ff46ab82 */ /* 0x002ee40000000800 */
.L_x_113:
[----:B--2--5:R-:W-:Y:S01]  /*74d0*/  @P0 FSETP.NEU.AND P4, PT, R71, RZ, PT ;  /* 0x000000ff4700020b */ /* 0x024fe20003f8d000 */
[----:B------:R-:W-:Y:S01]  /*74e0*/  IMAD.U32 R0, RZ, RZ, UR4 ;  /* 0x00000004ff007e24 */ /* 0x000fe2000f8e00ff */
[----:B------:R-:W-:Y:S01]  /*74f0*/  @P0 LOP3.LUT P2, RZ, R145, 0xff, RZ, 0xc0, !PT ;  /* 0x000000ff91ff0812 */ /* 0x000fe2000784c0ff */
[----:B------:R-:W-:Y:S01]  /*7500*/  BSSY B1, `(.L_x_114) ;  /* 0x000003e000017945 */ /* 0x000fe20003800000 */
[----:B------:R-:W-:Y:S01]  /*7510*/  @P0 SEL R3, RZ, 0xffffffff, P4 ;  /* 0xffffffffff030807 */ /* 0x000fe20002000000 */
[----:B------:R-:W-:Y:S01]  /*7520*/  IMAD.IADD R2, R69, 0x1, R2 ;  /* 0x0000000145027824 */ /* 0x000fe200078e0202 */
[----:B------:R-:W-:Y:S02]  /*7530*/  LEA R151, R68, UR44, 0x3 ;  /* 0x0000002c44977c11 */ /* 0x000fe4000f8e18ff */
[----:B------:R-:W-:Y:S02]  /*7540*/  CS2R R18, SRZ ;  /* 0x0000000000127805 */ /* 0x000fe4000001ff00 */
[----:B------:R-:W-:Y:S02]  /*7550*/  @P1 SEL R3, R0, R3, !P2 ;  /* 0x0000000300031207 */ /* 0x000fe40005000000 */
[----:B------:R-:W-:Y:S02]  /*7560*/  CS2R R16, SRZ ;  /* 0x0000000000107805 */ /* 0x000fe4000001ff00 */
[----:B------:R-:W-:Y:S02]  /*7570*/  PLOP3.LUT P5, PT, PT, PT, PT, 0x8, 0x80 ;  /* 0x000000000080781c */ /* 0x000fe40003fae170 */
[----:B------:R-:W-:Y:S02]  /*7580*/  CS2R R26, SRZ ;  /* 0x00000000001a7805 */ /* 0x000fe4000001ff00 */
[----:B------:R-:W-:Y:S02]  /*7590*/  @P0 LOP3.LUT R3, R3, 0x1, RZ, 0xc0, !PT ;  /* 0x0000000103030812 */ /* 0x000fe400078ec0ff */
[----:B------:R-:W-:Y:S02]  /*75a0*/  CS2R R24, SRZ ;  /* 0x0000000000187805 */ /* 0x000fe4000001ff00 */
[----:B------:R-:W-:Y:S02]  /*75b0*/  CS2R R30, SRZ ;  /* 0x00000000001e7805 */ /* 0x000fe4000001ff00 */
[----:B------:R-:W-:Y:S02]  /*75c0*/  CS2R R28, SRZ ;  /* 0x00000000001c7805 */ /* 0x000fe4000001ff00 */
[----:B------:R-:W-:Y:S02]  /*75d0*/  ISETP.NE.U32.OR P1, PT, R3, 0x1, !P0 ;  /* 0x000000010300780c */ /* 0x000fe40004725470 */
[----:B------:R-:W-:Y:S02]  /*75e0*/  CS2R R34, SRZ ;  /* 0x0000000000227805 */ /* 0x000fe4000001ff00 */
[----:B------:R-:W-:Y:S09]  /*75f0*/  CS2R R32, SRZ ;  /* 0x0000000000207805 */ /* 0x000ff2000001ff00 */
[----:B------:R-:W-:Y:S04]  /*7600*/  @P1 SHF.L.U32 R0, R140, 0x1f, RZ ;  /* 0x0000001f8c001819 */ /* 0x000fe800000006ff */
[----:B------:R1:W2:Y:S02]  /*7610*/  @P1 SYNCS.PHASECHK.TRANS64.TRYWAIT P0, [UR44+0x140], R0 ;  /* 0x00014000ff0015a7 */ /* 0x0002a4000800112c */
[----:B-1----:R-:W-:Y:S04]  /*7620*/  SHF.L.U32 R0, R142, 0x1f, RZ ;  /* 0x0000001f8e007819 */ /* 0x002fe800000006ff */
[----:B------:R1:W4:Y:S01]  /*7630*/  SYNCS.PHASECHK.TRANS64.TRYWAIT P4, [R151+URZ+0x170], R0 ;  /* 0x00017000970075a7 */ /* 0x00032200080811ff */
[----:B--2---:R-:W-:Y:S01]  /*7640*/  @P1 PLOP3.LUT P5, PT, P0, PT, PT, 0x8, 0x80 ;  /* 0x000000000080181c */ /* 0x004fe200007ae170 */
[----:B------:R-:W-:Y:S01]  /*7650*/  @!UPT UIADD3 URZ, UPT, UPT, URZ, URZ, URZ ;  /* 0x000000fffffff290 */ /* 0x000fe2000fffe0ff */
[----:B-1----:R-:W-:Y:S11]  /*7660*/  @!P1 BRA `(.L_x_115) ;  /* 0x00000000009c9947 */ /* 0x002ff60003800000 */
[----:B------:R-:W-:Y:S01]  /*7670*/  ISETP.NE.U32.AND P0, PT, RZ, UR60, PT ;  /* 0x0000003cff007c0c */ /* 0x000fe2000bf05070 */
[----:B------:R-:W-:Y:S01]  /*7680*/  BSSY B0, `(.L_x_116) ;  /* 0x0000016000007945 */ /* 0x000fe20003800000 */
[----:B------:R-:W-:Y:S02]  /*7690*/  FSETP.NEU.AND P2, PT, R71, RZ, PT ;  /* 0x000000ff4700720b */ /* 0x000fe40003f4d000 */
[----:B------:R-:W-:Y:S02]  /*76a0*/  CS2R R34, SRZ ;  /* 0x0000000000227805 */ /* 0x000fe4000001ff00 */
[----:B------:R-:W-:Y:S02]  /*76b0*/  ISETP.NE.AND.EX P0, PT, RZ, UR61, PT, P0 ;  /* 0x0000003dff007c0c */ /* 0x000fe4000bf05300 */
[----:B------:R-:W-:Y:S02]  /*76c0*/  CS2R R32, SRZ ;  /* 0x0000000000207805 */ /* 0x000fe4000001ff00 */
[----:B------:R-:W-:Y:S02]  /*76d0*/  LOP3.LUT P1, RZ, R145, 0xff, RZ, 0xc0, !PT ;  /* 0x000000ff91ff7812 */ /* 0x000fe4000782c0ff */
[----:B------:R-:W-:Y:S02]  /*76e0*/  CS2R R30, SRZ ;  /* 0x00000000001e7805 */ /* 0x000fe4000001ff00 */
[----:B------:R-:W-:Y:S02]  /*76f0*/  SEL R3, RZ, 0xffffffff, P2 ;  /* 0xffffffffff037807 */ /* 0x000fe40001000000 */
[----:B------:R-:W-:Y:S02]  /*7700*/  CS2R R28, SRZ ;  /* 0x00000000001c7805 */ /* 0x000fe4000001ff00 */
[----:B------:R-:W-:Y:S02]  /*7710*/  SEL R4, RZ, 0xffffffff, P0 ;  /* 0xffffffffff047807 */ /* 0x000fe40000000000 */
[----:B------:R-:W-:Y:S02]  /*7720*/  CS2R R26, SRZ ;  /* 0x00000000001a7805 */ /* 0x000fe4000001ff00 */
[----:B------:R-:W-:Y:S02]  /*7730*/  CS2R R24, SRZ ;  /* 0x0000000000187805 */ /* 0x000fe4000001ff00 */
[----:B------:R-:W-:Y:S02]  /*7740*/  CS2R R18, SRZ ;  /* 0x0000000000127805 */ /* 0x000fe4000001ff00 */
[----:B------:R-:W-:Y:S02]  /*7750*/  @P3 SEL R3, R4, R3, !P1 ;  /* 0x0000000304033207 */ /* 0x000fe40004800000 */
[----:B------:R-:W-:Y:S02]  /*7760*/  CS2R R16, SRZ ;  /* 0x0000000000107805 */ /* 0x000fe4000001ff00 */
[----:B------:R-:W-:Y:S04]  /*7770*/  LOP3.LUT R3, R3, 0x1, RZ, 0xc0, !PT ;  /* 0x0000000103037812 */ /* 0x000fe800078ec0ff */
[----:B------:R-:W-:Y:S01]  /*7780*/  ISETP.NE.U32.AND P0, PT, R3, 0x1, PT ;  /* 0x000000010300780c */ /* 0x000fe20003f05070 */
[----:B------:R-:W-:Y:S01]  /*7790*/  @!UPT UIADD3 URZ, UPT, UPT, URZ, URZ, URZ ;  /* 0x000000fffffff290 */ /* 0x000fe2000fffe0ff */
[----:B------:R-:W-:Y:S11]  /*77a0*/  @!P5 BRA `(.L_x_117) ;  /* 0x00000000000cd947 */ /* 0x000ff60003800000 */
[----:B------:R-:W-:Y:S04]  /*77b0*/  SHF.L.U32 R4, R140, 0x1f, RZ ;  /* 0x0000001f8c047819 */ /* 0x000fe800000006ff */
[----:B------:R-:W1:Y:S02]  /*77c0*/  SYNCS.PHASECHK.TRANS64.TRYWAIT P1, [UR44+0x140], R4 ;  /* 0x00014004ff0075a7 */ /* 0x000e64000802112c */
[----:B-1----:R-:W-:Y:S05]  /*77d0*/  @!P1 BRA `(.L_x_118) ;  /* 0x00000028004c9947 */ /* 0x002fea0003800000 */
.L_x_117:
[----:B------:R-:W-:Y:S05]  /*77e0*/  BSYNC B0 ;  /* 0x0000000000007941 */ /* 0x000fea0003800000 */
.L_x_116:
[----:B------:R2:W1:Y:S01]  /*77f0*/  @P0 LDS.128 R32, [R144+UR44+0x200] ;  /* 0x0002002c90200984 */ /* 0x0004620008000c00 */
[----:B------:R-:W5:Y:S01]  /*7800*/  S2UR UR5, SR_CgaCtaId ;  /* 0x00000000000579c3 */ /* 0x000f620000008800 */
[----:B------:R-:W-:Y:S01]  /*7810*/  UIADD3 UR4, UPT, UPT, UR44, 0x148, URZ ;  /* 0x000001482c047890 */ /* 0x000fe2000fffe0ff */
[----:B------:R-:W-:Y:S01]  /*7820*/  LOP3.LUT R140, R140, 0x1, RZ, 0x3c, !PT ;  /* 0x000000018c8c7812 */ /* 0x000fe200078e3cff */
[----:B------:R2:W1:Y:S04]  /*7830*/  @P0 LDS.128 R28, [R143+0x10] ;  /* 0x000010008f1c0984 */ /* 0x0004680000000c00 */
[----:B------:R2:W1:Y:S04]  /*7840*/  @P0 LDS.128 R24, [R149+0x20] ;  /* 0x0000200095180984 */ /* 0x0004680000000c00 */
[----:B------:R2:W1:Y:S01]  /*7850*/  @P0 LDS.128 R16, [R148+0x30] ;  /* 0x0000300094100984 */ /* 0x0004620000000c00 */
[----:B------:R-:W-:Y:S01]  /*7860*/  @!PT LDS RZ, [RZ] ;  /* 0x00000000fffff984 */ /* 0x000fe20000000800 */
[----:B------:R-:W-:Y:S01]  /*7870*/  @!PT LDS RZ, [RZ] ;  /* 0x00000000fffff984 */ /* 0x000fe20000000800 */
[----:B------:R-:W-:Y:S01]  /*7880*/  @!PT LDS RZ, [RZ] ;  /* 0x00000000fffff984 */ /* 0x000fe20000000800 */
[----:B------:R-:W-:Y:S01]  /*7890*/  @!PT LDS RZ, [RZ] ;  /* 0x00000000fffff984 */ /* 0x000fe20000000800 */
[----:B------:R3:W-:Y:S06]  /*78a0*/  MEMBAR.ALL.CTA ;  /* 0x0000000000007992 */ /* 0x0007ec0000008000 */
[----:B---3--:R-:W3:Y:S01]  /*78b0*/  FENCE.VIEW.ASYNC.S ;  /* 0x00000000000073c6 */ /* 0x008ee20000000000 */
[----:B-----5:R-:W-:Y:S09]  /*78c0*/  UPRMT UR4, UR5, 0x654, UR4 ;  /* 0x0000065405047896 */ /* 0x020ff20008000004 */
[----:B---3--:R-:W-:Y:S03]  /*78d0*/  SYNCS.ARRIVE.TRANS64.RED.A1T0 RZ, [UR4], RZ ;  /* 0x000000ffffff79a7 */ /* 0x008fe60008100404 */
.L_x_115:
[----:B------:R-:W-:Y:S05]  /*78e0*/  BSYNC B1 ;  /* 0x0000000000017941 */ /* 0x000fea0003800000 */
.L_x_114:
[----:B-1----:R-:W-:Y:S04]  /*78f0*/  SHF.R.U32.HI R3, RZ, 0x15, R2 ;  /* 0x00000015ff037819 */ /* 0x002fe80000011602 */
[----:B------:R-:W-:Y:S01]  /*7900*/  LOP3.LUT P0, RZ, R3, 0x3, R146, 0x48, !PT ;  /* 0x0000000303ff7812 */ /* 0x000fe20007804892 */
[----:B------:R-:W-:Y:S01]  /*7910*/  @!UPT UIADD3 URZ, UPT, UPT, URZ, URZ, URZ ;  /* 0x000000fffffff290 */ /* 0x000fe2000fffe0ff */
[----:B----4-:R-:W-:Y:S11]  /*7920*/  @P4 BRA `(.L_x_119) ;  /* 0x0000000000084947 */ /* 0x010ff60003800000 */
[----:B------:R-:W1:Y:S02]  /*7930*/  SYNCS.PHASECHK.TRANS64.TRYWAIT P1, [R151+URZ+0x170], R0 ;  /* 0x00017000970075a7 */ /* 0x000e6400080211ff */
[----:B-1----:R-:W-:Y:S05]  /*7940*/  @!P1 BRA `(.L_x_120) ;  /* 0x0000002800089947 */ /* 0x002fea0003800000 */
.L_x_119:
[----:B------:R-:W-:Y:S05]  /*7950*/  @!P0 BRA `(.L_x_121) ;  /* 0x0000000000408947 */ /* 0x000fea0003800000 */
[----:B------:R-:W4:Y:S01]  /*7960*/  LDCU.64 UR8, c[0x4][0x70] ;  /* 0x01000e00ff0877ac */ /* 0x000f220008000a00 */
[----:B------:R-:W-:Y:S01]  /*7970*/  MOV R15, 0x0 ;  /* 0x00000000000f7802 */ /* 0x000fe20000000f00 */
[----:B------:R-:W-:Y:S02]  /*7980*/  HFMA2 R12, -RZ, RZ, 0, 5.9604644775390625e-08 ;  /* 0x00000001ff0c7431 */ /* 0x000fe400000001ff */
[----:B------:R-:W-:Y:S02]  /*7990*/  IMAD.MOV.U32 R8, RZ, RZ, 0x192 ;  /* 0x00000192ff087424 */ /* 0x000fe400078e00ff */
[----:B------:R-:W-:Y:S01]  /*79a0*/  IMAD.MOV.U32 R13, RZ, RZ, RZ ;  /* 0x000000ffff0d7224 */ /* 0x000fe200078e00ff */
[----:B------:R-:W5:Y:S01]  /*79b0*/  LDCU.64 UR6, c[0x4][0x78] ;  /* 0x01000f00ff0677ac */ /* 0x000f620008000a00 */
[----:B------:R-:W1:Y:S01]  /*79c0*/  LDC.64 R14, c[0x4][R15] ;  /* 0x010000000f0e7b82 */ /* 0x000e620000000a00 */
[----:B------:R-:W2:Y:S01]  /*79d0*/  LDCU.64 UR4, c[0x4][0x10] ;  /* 0x01000200ff0477ac */ /* 0x000ea20008000a00 */
[----:B----4-:R-:W-:Y:S01]  /*79e0*/  MOV R5, UR9 ;  /* 0x0000000900057c02 */ /* 0x010fe20008000f00 */
[----:B------:R-:W-:Y:S01]  /*79f0*/  IMAD.U32 R4, RZ, RZ, UR8 ;  /* 0x00000008ff047e24 */ /* 0x000fe2000f8e00ff */
[----:B-----5:R-:W-:Y:S01]  /*7a00*/  MOV R7, UR7 ;  /* 0x0000000700077c02 */ /* 0x020fe20008000f00 */
[----:B------:R-:W-:Y:S01]  /*7a10*/  IMAD.U32 R6, RZ, RZ, UR6 ;  /* 0x00000006ff067e24 */ /* 0x000fe2000f8e00ff */
[----:B--2---:R-:W-:Y:S01]  /*7a20*/  MOV R11, UR5 ;  /* 0x00000005000b7c02 */ /* 0x004fe20008000f00 */
[----:B------:R-:W-:Y:S02]  /*7a30*/  IMAD.U32 R10, RZ, RZ, UR4 ;  /* 0x00000004ff0a7e24 */ /* 0x000fe4000f8e00ff */
[----:B------:R-:W-:Y:S07]  /*7a40*/  LEPC R20, `(.L_x_121) ;  /* 0x000000001014794e */ /* 0x000fee0000000000 */
[----:B-1-3--:R-:W-:Y:S05]  /*7a50*/  CALL.ABS.NOINC R14 ;  /* 0x000000000e007343 */ /* 0x00afea0003c00000 */
.L_x_121:
[----:B------:R-:W-:Y:S01]  /*7a60*/  LOP3.LUT P0, RZ, R131, 0x60, RZ, 0xc0, !PT ;  /* 0x0000006083ff7812 */ /* 0x000fe2000780c0ff */
[----:B------:R-:W-:Y:S05]  /*7a70*/  WARPSYNC.ALL ;  /* 0x0000000000007948 */ /* 0x000fea0003800000 */
[----:B------:R-:W-:Y:S01]  /*7a80*/  R2UR UR4, R2 ;  /* 0x00000000020472ca */ /* 0x000fe200000e0000 */
[----:B------:R-:W-:Y:S01]  /*7a90*/  BSSY.RECONVERGENT B0, `(.L_x_122) ;  /* 0x0000180000007945 */ /* 0x000fe20003800200 */
[----:B------:R-:W-:Y:S02]  /*7aa0*/  F2FP.F16.E4M3.UNPACK_B R2, R32 ;  /* 0x00000020ff02723e */ /* 0x000fe400020006ff */
[-C--:B------:R-:W-:Y:S02]  /*7ab0*/  F2FP.F16.E4M3.UNPACK_B R21, R33.reuse ;  /* 0x00000021ff15723e */ /* 0x080fe400020006ff */
[----:B------:R-:W-:Y:S01]  /*7ac0*/  F2FP.F16.E4M3.UNPACK_B R12, R28 ;  /* 0x0000001cff0c723e */ /* 0x000fe200020006ff */
[----:B-1----:R-:W-:Y:S01]  /*7ad0*/  HADD2.F32 R0, -RZ, R2.H0_H0 ;  /* 0x20000002ff007230 */ /* 0x002fe20000004100 */
[----:B------:R-:W-:Y:S01]  /*7ae0*/  F2FP.F16.E4M3.UNPACK_B R32, R32.H1 ;  /* 0x00000020ff20723e */ /* 0x000fe200030006ff */
[--C-:B------:R-:W-:Y:S01]  /*7af0*/  HADD2.F32 R73, -RZ, R21.reuse.H0_H0 ;  /* 0x20000015ff497230 */ /* 0x100fe20000004100 */
[----:B------:R-:W-:Y:S01]  /*7b00*/  F2FP.F16.E4M3.UNPACK_B R33, R33.H1 ;  /* 0x00000021ff21723e */ /* 0x000fe200030006ff */
[----:B------:R-:W-:Y:S01]  /*7b10*/  HADD2.F32 R74, -RZ, R21.H1_H1 ;  /* 0x30000015ff4a7230 */ /* 0x000fe20000004100 */
[-C--:B------:R-:W-:Y:S01]  /*7b20*/  F2FP.F16.E4M3.UNPACK_B R20, R34.reuse ;  /* 0x00000022ff14723e */ /* 0x080fe200020006ff */
[--C-:B------:R-:W-:Y:S01]  /*7b30*/  HADD2.F32 R3, -RZ, R32.reuse.H0_H0 ;  /* 0x20000020ff037230 */ /* 0x100fe20000004100 */
[----:B------:R-:W-:Y:S01]  /*7b40*/  F2FP.F16.E4M3.UNPACK_B R15, R34.H1 ;  /* 0x00000022ff0f723e */ /* 0x000fe200030006ff */
[----:B------:R-:W-:Y:S01]  /*7b50*/  HADD2.F32 R72, -RZ, R32.H1_H1 ;  /* 0x30000020ff487230 */ /* 0x000fe20000004100 */
[-C--:B------:R-:W-:Y:S01]  /*7b60*/  F2FP.F16.E4M3.UNPACK_B R14, R35.reuse ;  /* 0x00000023ff0e723e */ /* 0x080fe200020006ff */
[--C-:B------:R-:W-:Y:S01]  /*7b70*/  HADD2.F32 R75, -RZ, R33.reuse.H0_H0 ;  /* 0x20000021ff4b7230 */ /* 0x100fe20000004100 */
[----:B------:R-:W-:Y:S01]  /*7b80*/  F2FP.F16.E4M3.UNPACK_B R13, R35.H1 ;  /* 0x00000023ff0d723e */ /* 0x000fe200030006ff */
[----:B------:R-:W-:Y:S01]  /*7b90*/  HADD2.F32 R76, -RZ, R33.H1_H1 ;  /* 0x30000021ff4c7230 */ /* 0x000fe20000004100 */
[----:B------:R-:W-:Y:S01]  /*7ba0*/  F2FP.F16.E4M3.UNPACK_B R28, R28.H1 ;  /* 0x0000001cff1c723e */ /* 0x000fe200030006ff */
[--C-:B------:R-:W-:Y:S01]  /*7bb0*/  HADD2.F32 R77, -RZ, R20.reuse.H0_H0 ;  /* 0x20000014ff4d7230 */ /* 0x100fe20000004100 */
[-C--:B------:R-:W-:Y:S01]  /*7bc0*/  F2FP.F16.E4M3.UNPACK_B R11, R29.reuse ;  /* 0x0000001dff0b723e */ /* 0x080fe200020006ff */
        /* <DEDUP_REMOVED lines=43> */
[----:B------:R-:W-:Y:S01]  /*7e80*/  IADD3 R151, PT, PT, R151, 0x180, RZ ;  /* 0x0000018097977810 */ /* 0x000fe20007ffe0ff */
[----:B------:R-:W-:Y:S01]  /*7e90*/  HADD2.F32 R100, -RZ, R6.H1_H1 ;  /* 0x30000006ff647230 */ /* 0x000fe20000004100 */
[----:B------:R-:W-:Y:S01]  /*7ea0*/  IADD3 R68, PT, PT, R68, 0x1, RZ ;  /* 0x0000000144447810 */ /* 0x000fe20007ffe0ff */
[--C-:B------:R-:W-:Y:S01]  /*7eb0*/  HADD2.F32 R101, -RZ, R5.reuse.H0_H0 ;  /* 0x20000005ff657230 */ /* 0x100fe20000004100 */
[----:B------:R-:W-:Y:S01]  /*7ec0*/  LOP3.LUT R151, R151, 0xfefffff8, RZ, 0xc0, !PT ;  /* 0xfefffff897977812 */ /* 0x000fe200078ec0ff */
[----:B------:R-:W-:Y:S02]  /*7ed0*/  HADD2.F32 R102, -RZ, R5.H1_H1 ;  /* 0x30000005ff667230 */ /* 0x000fe40000004100 */
[--C-:B------:R-:W-:Y:S02]  /*7ee0*/  HADD2.F32 R103, -RZ, R4.reuse.H0_H0 ;  /* 0x20000004ff677230 */ /* 0x100fe40000004100 */
[----:B------:R-:W-:Y:S02]  /*7ef0*/  HADD2.F32 R104, -RZ, R4.H1_H1 ;  /* 0x30000004ff687230 */ /* 0x000fe40000004100 */
[----:B------:R-:W1:Y:S01]  /*7f00*/  LDTM.x64 R4, tmem[UR4] ;  /* 0x00000004000479ee */ /* 0x000e620008340000 */
[----:B------:R-:W-:Y:S01]  /*7f10*/  NOP ;  /* 0x0000000000007918 */ /* 0x000fe20000000000 */
[----:B-1----:R1:W-:Y:S01]  /*7f20*/  SYNCS.ARRIVE.TRANS64.RED.A1T0 RZ, [R151+URZ], RZ ;  /* 0x000000ff97ff79a7 */ /* 0x0023e200081004ff */
[----:B------:R-:W-:Y:S02]  /*7f30*/  HADD2.F32 R2, -RZ, R2.H1_H1 ;  /* 0x30000002ff027230 */ /* 0x000fe40000004100 */
[--C-:B------:R-:W-:Y:S02]  /*7f40*/  HADD2.F32 R105, -RZ, R106.reuse.H0_H0 ;  /* 0x2000006aff697230 */ /* 0x100fe40000004100 */
        /* <DEDUP_REMOVED lines=9> */
[C---:B---3--:R-:W-:Y:S01]  /*7fe0*/  FMUL R4, R70.reuse, R4 ;  /* 0x0000000446047220 */ /* 0x048fe20000400000 */
[C---:B------:R-:W-:Y:S01]  /*7ff0*/  FMUL R5, R70.reuse, R5 ;  /* 0x0000000546057220 */ /* 0x040fe20000400000 */
[C---:B------:R-:W-:Y:S01]  /*8000*/  FMUL R8, R70.reuse, R8 ;  /* 0x0000000846087220 */ /* 0x040fe20000400000 */
[C---:B------:R-:W-:Y:S01]  /*8010*/  FMUL R9, R70.reuse, R9 ;  /* 0x0000000946097220 */ /* 0x040fe20000400000 */
[C---:B------:R-:W-:Y:S01]  /*8020*/  FFMA R4, R71.reuse, R0, R4 ;  /* 0x0000000047047223 */ /* 0x040fe20000000004 */
[C---:B------:R-:W-:Y:S01]  /*8030*/  FFMA R5, R71.reuse, R2, R5 ;  /* 0x0000000247057223 */ /* 0x040fe20000000005 */
[C---:B------:R-:W-:Y:S01]  /*8040*/  FMUL R12, R70.reuse, R12 ;  /* 0x0000000c460c7220 */ /* 0x040fe20000400000 */
[C---:B------:R-:W-:Y:S01]  /*8050*/  FMUL R13, R70.reuse, R13 ;  /* 0x0000000d460d7220 */ /* 0x040fe20000400000 */
[C---:B------:R-:W-:Y:S01]  /*8060*/  FMUL R0, R70.reuse, R16 ;  /* 0x0000001046007220 */ /* 0x040fe20000400000 */
[C---:B------:R-:W-:Y:S01]  /*8070*/  FMUL R2, R70.reuse, R17 ;  /* 0x0000001146027220 */ /* 0x040fe20000400000 */
[C---:B------:R-:W-:Y:S01]  /*8080*/  FMUL R17, R70.reuse, R24 ;  /* 0x0000001846117220 */ /* 0x040fe20000400000 */
[--C-:B------:R-:W-:Y:S02]  /*8090*/  HADD2.F32 R125, -RZ, R126.reuse.H0_H0 ;  /* 0x2000007eff7d7230 */ /* 0x100fe40000004100 */
[C---:B------:R-:W-:Y:S01]  /*80a0*/  FMUL R6, R70.reuse, R6 ;  /* 0x0000000646067220 */ /* 0x040fe20000400000 */
[----:B------:R-:W-:Y:S02]  /*80b0*/  HADD2.F32 R126, -RZ, R126.H1_H1 ;  /* 0x3000007eff7e7230 */ /* 0x000fe40000004100 */
[C---:B------:R-:W-:Y:S01]  /*80c0*/  FMUL R7, R70.reuse, R7 ;  /* 0x0000000746077220 */ /* 0x040fe20000400000 */
[C---:B------:R-:W-:Y:S01]  /*80d0*/  FMUL R10, R70.reuse, R10 ;  /* 0x0000000a460a7220 */ /* 0x040fe20000400000 */
[C---:B------:R-:W-:Y:S01]  /*80e0*/  FFMA R6, R71.reuse, R3, R6 ;  /* 0x0000000347067223 */ /* 0x040fe20000000006 */
[C---:B------:R-:W-:Y:S01]  /*80f0*/  FMUL R11, R70.reuse, R11 ;  /* 0x0000000b460b7220 */ /* 0x040fe20000400000 */
[C---:B------:R-:W-:Y:S01]  /*8100*/  FFMA R7, R71.reuse, R72, R7 ;  /* 0x0000004847077223 */ /* 0x040fe20000000007 */
[C---:B------:R-:W-:Y:S01]  /*8110*/  FFMA R8, R71.reuse, R73, R8 ;  /* 0x0000004947087223 */ /* 0x040fe20000000008 */
[C---:B------:R-:W-:Y:S01]  /*8120*/  FFMA R9, R71.reuse, R74, R9 ;  /* 0x0000004a47097223 */ /* 0x040fe20000000009 */
[C---:B------:R-:W-:Y:S01]  /*8130*/  FFMA R10, R71.reuse, R75, R10 ;  /* 0x0000004b470a7223 */ /* 0x040fe2000000000a */
[C---:B------:R-:W-:Y:S01]  /*8140*/  FFMA R11, R71.reuse, R76, R11 ;  /* 0x0000004c470b7223 */ /* 0x040fe2000000000b */
[C---:B------:R-:W-:Y:S01]  /*8150*/  FFMA R12, R71.reuse, R77, R12 ;  /* 0x0000004d470c7223 */ /* 0x040fe2000000000c */
[----:B------:R-:W-:Y:S01]  /*8160*/  FFMA R13, R71, R78, R13 ;  /* 0x0000004e470d7223 */ /* 0x000fe2000000000d */
[----:B------:R-:W-:Y:S01]  /*8170*/  F2FP.SATFINITE.E4M3.F32.PACK_AB_MERGE_C R76, R7, R6, RZ ;  /* 0x00000006074c723e */ /* 0x000fe200048070ff */
[--C-:B------:R-:W-:Y:S02]  /*8180*/  HADD2.F32 R74, -RZ, R129.reuse.H0_H0 ;  /* 0x20000081ff4a7230 */ /* 0x100fe40000004100 */
[C---:B------:R-:W-:Y:S01]  /*8190*/  FMUL R7, R70.reuse, R20 ;  /* 0x0000001446077220 */ /* 0x040fe20000400000 */
[----:B------:R-:W-:Y:S01]  /*81a0*/  HADD2.F32 R75, -RZ, R129.H1_H1 ;  /* 0x30000081ff4b7230 */ /* 0x000fe20000004100 */
[----:B------:R-:W-:Y:S01]  /*81b0*/  F2FP.SATFINITE.E4M3.F32.PACK_AB_MERGE_C R129, R11, R10, RZ ;  /* 0x0000000a0b81723e */ /* 0x000fe200048070ff */
        /* <DEDUP_REMOVED lines=12> */
[----:B------:R-:W-:Y:S01]  /*8280*/  FFMA R3, R71, R83, R3 ;  /* 0x0000005347037223 */ /* 0x000fe20000000003 */
[C---:B------:R-:W-:Y:S01]  /*8290*/  FMUL R25, R70.reuse, R32 ;  /* 0x0000002046197220 */ /* 0x040fe20000400000 */
[----:B------:R-:W-:Y:S01]  /*82a0*/  F2FP.SATFINITE.E4M3.F32.PACK_AB_MERGE_C R14, R15, R14, RZ ;  /* 0x0000000e0f0e723e */ /* 0x000fe200048070ff */
[C---:B------:R-:W-:Y:S01]  /*82b0*/  FMUL R6, R70.reuse, R19 ;  /* 0x0000001346067220 */ /* 0x040fe20000400000 */
[C---:B------:R-:W-:Y:S01]  /*82c0*/  FMUL R11, R70.reuse, R22 ;  /* 0x00000016460b7220 */ /* 0x040fe20000400000 */
[C---:B------:R-:W-:Y:S01]  /*82d0*/  FMUL R22, R70.reuse, R29 ;  /* 0x0000001d46167220 */ /* 0x040fe20000400000 */
[C---:B------:R-:W-:Y:S01]  /*82e0*/  FMUL R29, R70.reuse, R36 ;  /* 0x00000024461d7220 */ /* 0x040fe20000400000 */
[C---:B------:R-:W-:Y:S01]  /*82f0*/  FFMA R6, R71.reuse, R84, R6 ;  /* 0x0000005447067223 */ /* 0x040fe20000000006 */
[C---:B------:R-:W-:Y:S01]  /*8300*/  FFMA R7, R71.reuse, R85, R7 ;  /* 0x0000005547077223 */ /* 0x040fe20000000007 */
[C---:B------:R-:W-:Y:S01]  /*8310*/  FFMA R10, R71.reuse, R86, R10 ;  /* 0x00000056470a7223 */ /* 0x040fe2000000000a */
[C---:B------:R-:W-:Y:S01]  /*8320*/  FFMA R11, R71.reuse, R87, R11 ;  /* 0x00000057470b7223 */ /* 0x040fe2000000000b */
[----:B------:R-:W-:Y:S01]  /*8330*/  FMUL R16, R70, R23 ;  /* 0x0000001746107220 */ /* 0x000fe20000400000 */
[----:B------:R-:W-:Y:S01]  /*8340*/  F2FP.SATFINITE.E4M3.F32.PACK_AB_MERGE_C R3, R6, R3, RZ ;  /* 0x000000030603723e */ /* 0x000fe200048070ff */
        /* <DEDUP_REMOVED lines=10> */
[----:B------:R-:W-:Y:S01]  /*83f0*/  FMUL R30, R70, R37 ;  /* 0x00000025461e7220 */ /* 0x000fe20000400000 */
[----:B------:R-:W-:Y:S01]  /*8400*/  F2FP.SATFINITE.E4M3.F32.PACK_AB_MERGE_C R16, R10, R7, R16 ;  /* 0x000000070a10723e */ /* 0x000fe20004807010 */
        /* <DEDUP_REMOVED lines=23> */
[----:B------:R-:W-:Y:S01]  /*8580*/  FFMA R31, R71, R103, R31 ;  /* 0x00000067471f7223 */ /* 0x000fe2000000001f */
[----:B------:R-:W-:Y:S01]  /*8590*/  FMUL R45, R70, R52 ;  /* 0x00000034462d7220 */ /* 0x000fe20000400000 */
[----:B------:R-:W-:Y:S01]  /*85a0*/  F2FP.SATFINITE.E4M3.F32.PACK_AB_MERGE_C R19, R28, R27, RZ ;  /* 0x0000001b1c13723e */ /* 0x000fe200048070ff */
[C---:B------:R-:W-:Y:S01]  /*85b0*/  FMUL R52, R70.reuse, R59 ;  /* 0x0000003b46347220 */ /* 0x040fe20000400000 */
[C---:B------:R-:W-:Y:S01]  /*85c0*/  FMUL R59, R70.reuse, R66 ;  /* 0x00000042463b7220 */ /* 0x040fe20000400000 */
[----:B------:R-:W-:Y:S01]  /*85d0*/  F2FP.SATFINITE.E4M3.F32.PACK_AB_MERGE_C R66, R13, R12, R14 ;  /* 0x0000000c0d42723e */ /* 0x000fe2000480700e */
[----:B------:R-:W-:Y:S01]  /*85e0*/  FMUL R32, R70, R39 ;  /* 0x0000002746207220 */ /* 0x000fe20000400000 */
[--C-:B------:R-:W-:Y:S01]  /*85f0*/  HADD2.F32 R107, -RZ, R108.reuse.H0_H0 ;  /* 0x2000006cff6b7230 */ /* 0x100fe20000004100 */
[----:B------:R-:W-:Y:S01]  /*8600*/  F2FP.SATFINITE.E4M3.F32.PACK_AB_MERGE_C R19, R26, R25, R19 ;  /* 0x000000191a13723e */ /* 0x000fe20004807013 */
[----:B------:R-:W-:Y:S02]  /*8610*/  HADD2.F32 R108, -RZ, R108.H1_H1 ;  /* 0x3000006cff6c7230 */ /* 0x000fe40000004100 */
[C---:B------:R-:W-:Y:S01]  /*8620*/  FFMA R32, R71.reuse, R104, R32 ;  /* 0x0000006847207223 */ /* 0x040fe20000000020 */
[C---:B------:R-:W-:Y:S01]  /*8630*/  FFMA R33, R71.reuse, R105, R33 ;  /* 0x0000006947217223 */ /* 0x040fe20000000021 */
[C---:B------:R-:W-:Y:S01]  /*8640*/  FFMA R34, R71.reuse, R106, R34 ;  /* 0x0000006a47227223 */ /* 0x040fe20000000022 */
[C---:B------:R-:W-:Y:S01]  /*8650*/  FMUL R35, R70.reuse, R42 ;  /* 0x0000002a46237220 */ /* 0x040fe20000400000 */
[----:B------:R-:W-:Y:S01]  /*8660*/  FMUL R42, R70, R49 ;  /* 0x00000031462a7220 */ /* 0x000fe20000400000 */
[----:B------:R-:W-:Y:S01]  /*8670*/  F2FP.SATFINITE.E4M3.F32.PACK_AB_MERGE_C R32, R32, R31, RZ ;  /* 0x0000001f2020723e */ /* 0x000fe200048070ff */
[C---:B------:R-:W-:Y:S01]  /*8680*/  FMUL R49, R70.reuse, R56 ;  /* 0x0000003846317220 */ /* 0x040fe20000400000 */
[C---:B------:R-:W-:Y:S01]  /*8690*/  FMUL R36, R70.reuse, R43 ;  /* 0x0000002b46247220 */ /* 0x040fe20000400000 */
[--C-:B------:R-:W-:Y:S02]  /*86a0*/  HADD2.F32 R111, -RZ, R112.reuse.H0_H0 ;  /* 0x20000070ff6f7230 */ /* 0x100fe40000004100 */
[C---:B------:R-:W-:Y:S01]  /*86b0*/  FFMA R35, R71.reuse, R107, R35 ;  /* 0x0000006b47237223 */ /* 0x040fe20000000023 */
[----:B------:R-:W-:Y:S02]  /*86c0*/  HADD2.F32 R112, -RZ, R112.H1_H1 ;  /* 0x30000070ff707230 */ /* 0x000fe40000004100 */
[C---:B------:R-:W-:Y:S01]  /*86d0*/  FMUL R39, R70.reuse, R46 ;  /* 0x0000002e46277220 */ /* 0x040fe20000400000 */
[C---:B------:R-:W-:Y:S01]  /*86e0*/  FFMA R36, R71.reuse, R108, R36 ;  /* 0x0000006c47247223 */ /* 0x040fe20000000024 */
[C---:B------:R-:W-:Y:S01]  /*86f0*/  FMUL R40, R70.reuse, R47 ;  /* 0x0000002f46287220 */ /* 0x040fe20000400000 */
[C---:B------:R-:W-:Y:S01]  /*8700*/  FFMA R37, R71.reuse, R109, R37 ;  /* 0x0000006d47257223 */ /* 0x040fe20000000025 */
[C---:B------:R-:W-:Y:S01]  /*8710*/  FFMA R38, R71.reuse, R110, R38 ;  /* 0x0000006e47267223 */ /* 0x040fe20000000026 */
        /* <DEDUP_REMOVED lines=8> */
[C---:B------:R-:W-:Y:S01]  /*87a0*/  FMUL R46, R70.reuse, R53 ;  /* 0x00000035462e7220 */ /* 0x040fe20000400000 */
[--C-:B------:R-:W-:Y:S02]  /*87b0*/  HADD2.F32 R119, -RZ, R120.reuse.H0_H0 ;  /* 0x20000078ff777230 */ /* 0x100fe40000004100 */
[C---:B------:R-:W-:Y:S01]  /*87c0*/  FMUL R50, R70.reuse, R57 ;  /* 0x0000003946327220 */ /* 0x040fe20000400000 */
[C---:B------:R-:W-:Y:S01]  /*87d0*/  FMUL R51, R70.reuse, R58 ;  /* 0x0000003a46337220 */ /* 0x040fe20000400000 */
[C---:B------:R-:W-:Y:S01]  /*87e0*/  FMUL R53, R70.reuse, R60 ;  /* 0x0000003c46357220 */ /* 0x040fe20000400000 */
[C---:B------:R-:W-:Y:S01]  /*87f0*/  FFMA R43, R71.reuse, R115, R43 ;  /* 0x00000073472b7223 */ /* 0x040fe2000000002b */
[----:B------:R-:W-:Y:S02]  /*8800*/  HADD2.F32 R120, -RZ, R120.H1_H1 ;  /* 0x30000078ff787230 */ /* 0x000fe40000004100 */
[C---:B------:R-:W-:Y:S01]  /*8810*/  FMUL R47, R70.reuse, R54 ;  /* 0x00000036462f7220 */ /* 0x040fe20000400000 */
[C---:B------:R-:W-:Y:S01]  /*8820*/  FMUL R57, R70.reuse, R64 ;  /* 0x0000004046397220 */ /* 0x040fe20000400000 */
[C---:B------:R-:W-:Y:S01]  /*8830*/  FMUL R58, R70.reuse, R65 ;  /* 0x00000041463a7220 */ /* 0x040fe20000400000 */
[C---:B------:R-:W-:Y:S01]  /*8840*/  FMUL R60, R70.reuse, R67 ;  /* 0x00000043463c7220 */ /* 0x040fe20000400000 */
[----:B------:R-:W-:Y:S01]  /*8850*/  FFMA R44, R71, R116, R44 ;  /* 0x00000074472c7223 */ /* 0x000fe2000000002c */
[----:B------:R-:W-:Y:S01]  /*8860*/  FMUL R48, R70, R55 ;  /* 0x0000003746307220 */ /* 0x000fe20000400000 */
[----:B------:R-:W-:Y:S01]  /*8870*/  F2FP.SATFINITE.E4M3.F32.PACK_AB_MERGE_C R64, R5, R4, R76 ;  /* 0x000000040540723e */ /* 0x000fe2000480704c */
[----:B------:R-:W-:Y:S01]  /*8880*/  FFMA R45, R71, R117, R45 ;  /* 0x00000075472d7223 */ /* 0x000fe2000000002d */
[----:B------:R-:W-:Y:S01]  /*8890*/  F2FP.SATFINITE.E4M3.F32.PACK_AB_MERGE_C R65, R9, R8, R129 ;  /* 0x000000080941723e */ /* 0x000fe20004807081 */
[C---:B------:R-:W-:Y:S01]  /*88a0*/  FFMA R46, R71.reuse, R118, R46 ;  /* 0x00000076472e7223 */ /* 0x040fe2000000002e */
[----:B------:R-:W-:Y:S01]  /*88b0*/  F2FP.SATFINITE.E4M3.F32.PACK_AB_MERGE_C R67, R2, R0, R3 ;  /* 0x000000000243723e */ /* 0x000fe20004807003 */
[--C-:B------:R-:W-:Y:S02]  /*88c0*/  HADD2.F32 R123, -RZ, R124.reuse.H0_H0 ;  /* 0x2000007cff7b7230 */ /* 0x100fe40000004100 */
[C---:B------:R-:W-:Y:S01]  /*88d0*/  FFMA R47, R71.reuse, R119, R47 ;  /* 0x00000077472f7223 */ /* 0x040fe2000000002f */
[----:B------:R-:W-:Y:S02]  /*88e0*/  HADD2.F32 R124, -RZ, R124.H1_H1 ;  /* 0x3000007cff7c7230 */ /* 0x000fe40000004100 */
[C---:B------:R-:W-:Y:S01]  /*88f0*/  FFMA R48, R71.reuse, R120, R48 ;  /* 0x0000007847307223 */ /* 0x040fe20000000030 */
[----:B------:R1:W-:Y:S01]  /*8900*/  STS.128 [R144+UR44+0x2200], R64 ;  /* 0x0022004090007988 */ /* 0x0003e20008000c2c */
[C---:B------:R-:W-:Y:S01]  /*8910*/  FFMA R49, R71.reuse, R121, R49 ;  /* 0x0000007947317223 */ /* 0x040fe20000000031 */
[C---:B------:R-:W-:Y:S01]  /*8920*/  FFMA R50, R71.reuse, R122, R50 ;  /* 0x0000007a47327223 */ /* 0x040fe20000000032 */
[C---:B------:R-:W-:Y:S01]  /*8930*/  FMUL R54, R70.reuse, R61 ;  /* 0x0000003d46367220 */ /* 0x040fe20000400000 */
[--C-:B------:R-:W-:Y:S02]  /*8940*/  HADD2.F32 R127, -RZ, R128.reuse.H0_H0 ;  /* 0x20000080ff7f7230 */ /* 0x100fe40000004100 */
[C---:B------:R-:W-:Y:S01]  /*8950*/  FFMA R51, R71.reuse, R123, R51 ;  /* 0x0000007b47337223 */ /* 0x040fe20000000033 */
[----:B------:R-:W-:Y:S02]  /*8960*/  HADD2.F32 R128, -RZ, R128.H1_H1 ;  /* 0x30000080ff807230 */ /* 0x000fe40000004100 */
[----:B------:R-:W-:Y:S01]  /*8970*/  FMUL R55, R70, R62 ;  /* 0x0000003e46377220 */ /* 0x000fe20000400000 */
[----:B------:R1:W-:Y:S01]  /*8980*/  STS.128 [R143+0x2010], R16 ;  /* 0x002010108f007388 */ /* 0x0003e20000000c00 */
[----:B------:R-:W-:Y:S01]  /*8990*/  F2FP.SATFINITE.E4M3.F32.PACK_AB_MERGE_C R35, R36, R35, RZ ;  /* 0x000000232423723e */ /* 0x000fe200048070ff */
[C---:B------:R-:W-:Y:S01]  /*89a0*/  FFMA R52, R71.reuse, R124, R52 ;  /* 0x0000007c47347223 */ /* 0x040fe20000000034 */
[----:B------:R-:W-:Y:S01]  /*89b0*/  FMUL R56, R70, R63 ;  /* 0x0000003f46387220 */ /* 0x000fe20000400000 */
[C---:B------:R-:W-:Y:S01]  /*89c0*/  FFMA R53, R71.reuse, R125, R53 ;  /* 0x0000007d47357223 */ /* 0x040fe20000000035 */
[C---:B------:R-:W-:Y:S01]  /*89d0*/  FFMA R54, R71.reuse, R126, R54 ;  /* 0x0000007e47367223 */ /* 0x040fe20000000036 */
[C---:B------:R-:W-:Y:S01]  /*89e0*/  FFMA R55, R71.reuse, R127, R55 ;  /* 0x0000007f47377223 */ /* 0x040fe20000000037 */
[C---:B------:R-:W-:Y:S01]  /*89f0*/  FFMA R56, R71.reuse, R128, R56 ;  /* 0x0000008047387223 */ /* 0x040fe20000000038 */
[----:B------:R-:W-:Y:S01]  /*8a00*/  F2FP.SATFINITE.E4M3.F32.PACK_AB_MERGE_C R39, R40, R39, RZ ;  /* 0x000000272827723e */ /* 0x000fe200048070ff */
[C---:B------:R-:W-:Y:S01]  /*8a10*/  FFMA R57, R71.reuse, R72, R57 ;  /* 0x0000004847397223 */ /* 0x040fe20000000039 */
[----:B------:R-:W-:Y:S01]  /*8a20*/  F2FP.SATFINITE.E4M3.F32.PACK_AB_MERGE_C R43, R44, R43, RZ ;  /* 0x0000002b2c2b723e */ /* 0x000fe200048070ff */
[C---:B------:R-:W-:Y:S01]  /*8a30*/  FFMA R58, R71.reuse, R73, R58 ;  /* 0x00000049473a7223 */ /* 0x040fe2000000003a */
[C---:B------:R-:W-:Y:S01]  /*8a40*/  FFMA R59, R71.reuse, R74, R59 ;  /* 0x0000004a473b7223 */ /* 0x040fe2000000003b */
[----:B------:R-:W-:Y:S01]  /*8a50*/  F2FP.SATFINITE.E4M3.F32.PACK_AB_MERGE_C R33, R34, R33, R35 ;  /* 0x000000212221723e */ /* 0x000fe20004807023 */
[----:B------:R-:W-:Y:S01]  /*8a60*/  FFMA R60, R71, R75, R60 ;  /* 0x0000004b473c7223 */ /* 0x000fe2000000003c */
[----:B------:R-:W-:Y:S02]  /*8a70*/  F2FP.SATFINITE.E4M3.F32.PACK_AB_MERGE_C R32, R30, R29, R32 ;  /* 0x0000001d1e20723e */ /* 0x000fe40004807020 */
[----:B------:R-:W-:Y:S02]  /*8a80*/  F2FP.SATFINITE.E4M3.F32.PACK_AB_MERGE_C R34, R38, R37, R39 ;  /* 0x000000252622723e */ /* 0x000fe40004807027 */
[----:B------:R-:W-:Y:S02]  /*8a90*/  F2FP.SATFINITE.E4M3.F32.PACK_AB_MERGE_C R35, R42, R41, R43 ;  /* 0x000000292a23723e */ /* 0x000fe4000480702b */
[----:B------:R-:W-:Y:S02]  /*8aa0*/  F2FP.SATFINITE.E4M3.F32.PACK_AB_MERGE_C R51, R52, R51, RZ ;  /* 0x000000333433723e */ /* 0x000fe400048070ff */
[----:B------:R-:W-:Y:S01]  /*8ab0*/  F2FP.SATFINITE.E4M3.F32.PACK_AB_MERGE_C R48, R48, R47, RZ ;  /* 0x0000002f3030723e */ /* 0x000fe200048070ff */
[----:B------:R1:W-:Y:S01]  /*8ac0*/  STS.128 [R149+0x2020], R32 ;  /* 0x0020202095007388 */ /* 0x0003e20000000c00 */
[----:B------:R-:W-:Y:S02]  /*8ad0*/  F2FP.SATFINITE.E4M3.F32.PACK_AB_MERGE_C R55, R56, R55, RZ ;  /* 0x000000373837723e */ /* 0x000fe400048070ff */
[----:B------:R-:W-:Y:S02]  /*8ae0*/  F2FP.SATFINITE.E4M3.F32.PACK_AB_MERGE_C R59, R60, R59, RZ ;  /* 0x0000003b3c3b723e */ /* 0x000fe400048070ff */
[----:B------:R-:W-:Y:S02]  /*8af0*/  F2FP.SATFINITE.E4M3.F32.PACK_AB_MERGE_C R49, R50, R49, R51 ;  /* 0x000000313231723e */ /* 0x000fe40004807033 */
[----:B------:R-:W-:Y:S02]  /*8b00*/  F2FP.SATFINITE.E4M3.F32.PACK_AB_MERGE_C R48, R46, R45, R48 ;  /* 0x0000002d2e30723e */ /* 0x000fe40004807030 */
[----:B------:R-:W-:Y:S02]  /*8b10*/  F2FP.SATFINITE.E4M3.F32.PACK_AB_MERGE_C R50, R54, R53, R55 ;  /* 0x000000353632723e */ /* 0x000fe40004807037 */
[----:B------:R-:W-:Y:S05]  /*8b20*/  F2FP.SATFINITE.E4M3.F32.PACK_AB_MERGE_C R51, R58, R57, R59 ;  /* 0x000000393a33723e */ /* 0x000fea000480703b */
[----:B------:R1:W-:Y:S01]  /*8b30*/  STS.128 [R148+0x2030], R48 ;  /* 0x0020303094007388 */ /* 0x0003e20000000c00 */
[----:B------:R-:W-:Y:S01]  /*8b40*/  @!PT LDS RZ, [RZ] ;  /* 0x00000000fffff984 */ /* 0x000fe20000000800 */
[----:B------:R-:W-:Y:S01]  /*8b50*/  @!PT LDS RZ, [RZ] ;  /* 0x00000000fffff984 */ /* 0x000fe20000000800 */
[----:B------:R-:W-:Y:S01]  /*8b60*/  @!PT LDS RZ, [RZ] ;  /* 0x00000000fffff984 */ /* 0x000fe20000000800 */
[----:B------:R-:W-:Y:S01]  /*8b70*/  @!PT LDS RZ, [RZ] ;  /* 0x00000000fffff984 */ /* 0x000fe20000000800 */
[----:B------:R3:W-:Y:S07]  /*8b80*/  MEMBAR.ALL.CTA ;  /* 0x0000000000007992 */ /* 0x0007ee0000008000 */
[----:B---3--:R-:W3:Y:S02]  /*8b90*/  FENCE.VIEW.ASYNC.S ;  /* 0x00000000000073c6 */ /* 0x008ee40000000000 */
[----:B---3--:R-:W-:Y:S06]  /*8ba0*/  BAR.SYNC.DEFER_BLOCKING 0x1, 0x80 ;  /* 0x0042000000007b1d */ /* 0x008fec0000010000 */
[----:B------:R-:W-:Y:S05]  /*8bb0*/  @P0 BRA `(.L_x_123) ;  /* 0x0000000400b40947 */ /* 0x000fea0003800000 */
[----:B------:R-:W3:Y:S01]  /*8bc0*/  LDCU.64 UR14, c[0x0][0x348] ;  /* 0x00006900ff0e77ac */ /* 0x000ee20008000a00 */
[----:B------:R-:W-:Y:S02]  /*8bd0*/  IMAD.U32 R3, RZ, RZ, UR47 ;  /* 0x0000002fff037e24 */ /* 0x000fe4000f8e00ff */
[----:B------:R-:W-:Y:S01]  /*8be0*/  IMAD.U32 R2, RZ, RZ, UR58 ;  /* 0x0000003aff027e24 */ /* 0x000fe2000f8e00ff */
[----:B------:R-:W-:Y:S02]  /*8bf0*/  USHF.L.U32 UR10, UR49, 0x7, URZ ;  /* 0x00000007310a7899 */ /* 0x000fe400080006ff */
[-C--:B------:R-:W-:Y:S02]  /*8c00*/  IABS R0, R3.reuse ;  /* 0x0000000300007213 */ /* 0x080fe40000000000 */
[----:B------:R-:W-:Y:S02]  /*8c10*/  IABS R3, R3 ;  /* 0x0000000300037213 */ /* 0x000fe40000000000 */
[----:B------:R-:W-:Y:S11]  /*8c20*/  R2UR UR6, R0 ;  /* 0x00000000000672ca */ /* 0x000ff600000e0000 */
[----:B------:R-:W-:Y:S02]  /*8c30*/  @!UPT UIADD3 URZ, UPT, UPT, URZ, URZ, URZ ;  /* 0x000000fffffff290 */ /* 0x000fe4000fffe0ff */
[----:B------:R-:W4:Y:S10]  /*8c40*/  I2F.RP R0, UR6 ;  /* 0x0000000600007d06 */ /* 0x000f340008209400 */
[----:B----4-:R-:W4:Y:S02]  /*8c50*/  MUFU.RCP R0, R0 ;  /* 0x0000000000007308 */ /* 0x010f240000001000 */
[----:B----4-:R-:W-:Y:S08]  /*8c60*/  VIADD R0, R0, 0xffffffe ;  /* 0x0ffffffe00007836 */ /* 0x010ff00000000000 */
[----:B------:R-:W4:Y:S02]  /*8c70*/  F2I.FTZ.U32.TRUNC.NTZ R0, R0 ;  /* 0x0000000000007305 */ /* 0x000f24000021f000 */
[----:B----4-:R-:W-:Y:S02]  /*8c80*/  R2UR UR5, R0 ;  /* 0x00000000000572ca */ /* 0x010fe400000e0000 */
[----:B------:R-:W-:Y:S01]  /*8c90*/  IABS R0, R2 ;  /* 0x0000000200007213 */ /* 0x000fe20000000000 */
[----:B------:R-:W-:Y:S03]  /*8ca0*/  IMAD.U32 R2, RZ, RZ, UR46 ;  /* 0x0000002eff027e24 */ /* 0x000fe6000f8e00ff */
[----:B------:R-:W-:Y:S01]  /*8cb0*/  R2UR UR7, R0 ;  /* 0x00000000000772ca */ /* 0x000fe200000e0000 */
[----:B------:R-:W-:Y:S01]  /*8cc0*/  IMAD.MOV R0, RZ, RZ, -R3 ;  /* 0x000000ffff007224 */ /* 0x000fe200078e0a03 */
[----:B------:R-:W-:Y:S01]  /*8cd0*/  IABS R2, R2 ;  /* 0x0000000200027213 */ /* 0x000fe20000000000 */
[----:B------:R-:W-:Y:S03]  /*8ce0*/  IMAD.U32 R3, RZ, RZ, UR57 ;  /* 0x00000039ff037e24 */ /* 0x000fe6000f8e00ff */
[----:B------:R-:W-:Y:S01]  /*8cf0*/  R2UR UR9, R2 ;  /* 0x00000000020972ca */ /* 0x000fe200000e0000 */
[----:B------:R-:W-:Y:S01]  /*8d00*/  UIADD3 UR4, UPT, UPT, URZ, -UR5, URZ ;  /* 0x80000005ff047290 */ /* 0x000fe2000fffe0ff */
[----:B------:R-:W-:Y:S03]  /*8d10*/  IABS R3, R3 ;  /* 0x0000000300037213 */ /* 0x000fe60000000000 */
[----:B------:R-:W-:Y:S01]  /*8d20*/  UIMAD UR8, UR4, UR6, URZ ;  /* 0x00000006040872a4 */ /* 0x000fe2000f8e02ff */
[----:B------:R-:W4:Y:S02]  /*8d30*/  I2F.RP R4, R3 ;  /* 0x0000000300047306 */ /* 0x000f240000209400 */
[----:B------:R-:W-:Y:S02]  /*8d40*/  UMOV UR4, URZ ;  /* 0x000000ff00047c82 */ /* 0x000fe40008000000 */
[----:B------:R-:W-:Y:S02]  /*8d50*/  UIMAD.WIDE.U32 UR4, UR5, UR8, UR4 ;  /* 0x00000008050472a5 */ /* 0x000fe4000f8e0004 */
[----:B------:R-:W-:Y:S04]  /*8d60*/  R2UR UR8, R0 ;  /* 0x00000000000872ca */ /* 0x000fe800000e0000 */
[----:B------:R-:W5:Y:S01]  /*8d70*/  I2F.RP R2, UR7 ;  /* 0x0000000700027d06 */ /* 0x000f620008209400 */
[----:B------:R-:W-:Y:S02]  /*8d80*/  UMOV UR4, UR5 ;  /* 0x0000000500047c82 */ /* 0x000fe40008000000 */
[----:B------:R-:W-:Y:S07]  /*8d90*/  UIMAD.WIDE.U32 UR4, UR4, UR9, URZ ;  /* 0x00000009040472a5 */ /* 0x000fee000f8e00ff */
[----:B----4-:R-:W4:Y:S01]  /*8da0*/  MUFU.RCP R4, R4 ;  /* 0x0000000400047308 */ /* 0x010f220000001000 */
[----:B------:R-:W-:Y:S02]  /*8db0*/  UMOV UR11, UR5 ;  /* 0x00000005000b7c82 */ /* 0x000fe40008000000 */
[----:B------:R-:W-:Y:S07]  /*8dc0*/  UIMAD UR4, UR11, UR8, UR9 ;  /* 0x000000080b0472a4 */ /* 0x000fee000f8e0209 */
[----:B-----5:R-:W5:Y:S01]  /*8dd0*/  MUFU.RCP R0, R2 ;  /* 0x0000000200007308 */ /* 0x020f620000001000 */
[----:B------:R-:W-:Y:S01]  /*8de0*/  UISETP.GT.U32.AND UP0, UPT, UR6, UR4, UPT ;  /* 0x000000040600728c */ /* 0x000fe2000bf04070 */
[----:B----4-:R-:W-:Y:S10]  /*8df0*/  VIADD R4, R4, 0xffffffe ;  /* 0x0ffffffe04047836 */ /* 0x010ff40000000000 */
[----:B------:R-:W-:Y:S01]  /*8e00*/  @!UP0 UIADD3 UR4, UPT, UPT, UR4, -UR6, URZ ;  /* 0x8000000604048290 */ /* 0x000fe2000fffe0ff */
[----:B------:R-:W4:Y:S01]  /*8e10*/  F2I.FTZ.U32.TRUNC.NTZ R5, R4 ;  /* 0x0000000400057305 */ /* 0x000f22000021f000 */
[----:B------:R-:W-:Y:S02]  /*8e20*/  @!UP0 UIADD3 UR11, UPT, UPT, UR11, 0x1, URZ ;  /* 0x000000010b0b8890 */ /* 0x000fe4000fffe0ff */
[----:B------:R-:W-:Y:S01]  /*8e30*/  UISETP.GE.U32.AND UP2, UPT, UR4, UR6, UPT ;  /* 0x000000060400728c */ /* 0x000fe2000bf46070 */
[----:B-----5:R-:W-:Y:S01]  /*8e40*/  IADD3 R0, PT, PT, R0, 0xffffffe, RZ ;  /* 0x0ffffffe00007810 */ /* 0x020fe20007ffe0ff */
[----:B------:R-:W-:Y:S02]  /*8e50*/  ULOP3.LUT UR4, UR46, UR47, URZ, 0x3c, !UPT ;  /* 0x0000002f2e047292 */ /* 0x000fe4000f8e3cff */
[----:B------:R-:W-:Y:S02]  /*8e60*/  UISETP.NE.AND UP0, UPT, UR47, URZ, UPT ;  /* 0x000000ff2f00728c */ /* 0x000fe4000bf05270 */
[----:B------:R-:W-:Y:S01]  /*8e70*/  UISETP.GE.AND UP1, UPT, UR4, URZ, UPT ;  /* 0x000000ff0400728c */ /* 0x000fe2000bf26270 */
[----:B------:R-:W5:Y:S04]  /*8e80*/  F2I.FTZ.U32.TRUNC.NTZ R0, R0 ;  /* 0x0000000000007305 */ /* 0x000f68000021f000 */
[----:B------:R-:W-:Y:S01]  /*8e90*/  @UP2 UIADD3 UR11, UPT, UPT, UR11, 0x1, URZ ;  /* 0x000000010b0b2890 */ /* 0x000fe2000fffe0ff */
[--C-:B----4-:R-:W-:Y:S01]  /*8ea0*/  IMAD.MOV R2, RZ, RZ, -R5.reuse ;  /* 0x000000ffff027224 */ /* 0x110fe200078e0a05 */
[----:B------:R-:W-:Y:S01]  /*8eb0*/  UISETP.NE.AND UP2, UPT, UR57, URZ, UPT ;  /* 0x000000ff3900728c */ /* 0x000fe2000bf45270 */
[----:B------:R-:W-:Y:S02]  /*8ec0*/  IMAD.MOV.U32 R4, RZ, RZ, RZ ;  /* 0x000000ffff047224 */ /* 0x000fe400078e00ff */
[-C--:B------:R-:W-:Y:S01]  /*8ed0*/  IMAD R2, R2, R3.reuse, RZ ;  /* 0x0000000302027224 */ /* 0x080fe200078e02ff */
[----:B------:R-:W-:Y:S02]  /*8ee0*/  @!UP1 UIADD3 UR11, UPT, UPT, -UR11, URZ, URZ ;  /* 0x000000ff0b0b9290 */ /* 0x000fe4000fffe1ff */
[----:B------:R-:W-:Y:S01]  /*8ef0*/  @!UP0 ULOP3.LUT UR11, URZ, UR47, URZ, 0x33, !UPT ;  /* 0x0000002fff0b8292 */ /* 0x000fe2000f8e33ff */
[----:B------:R-:W-:Y:S01]  /*8f00*/  IMAD.HI.U32 R5, R5, R2, R4 ;  /* 0x0000000205057227 */ /* 0x000fe200078e0004 */
[----:B-----5:R-:W-:Y:S04]  /*8f10*/  R2UR UR5, R0 ;  /* 0x00000000000572ca */ /* 0x020fe800000e0000 */
[----:B------:R-:W-:Y:S05]  /*8f20*/  IMAD.U32 R0, RZ, RZ, UR11 ;  /* 0x0000000bff007e24 */ /* 0x000fea000f8e00ff */
[----:B------:R-:W-:Y:S04]  /*8f30*/  IABS R0, R0 ;  /* 0x0000000000007213 */ /* 0x000fe80000000000 */
[----:B------:R-:W-:Y:S01]  /*8f40*/  R2UR UR8, R0 ;  /* 0x00000000000872ca */ /* 0x000fe200000e0000 */
[----:B------:R-:W-:Y:S04]  /*8f50*/  UIADD3 UR4, UPT, UPT, URZ, -UR5, URZ ;  /* 0x80000005ff047290 */ /* 0x000fe8000fffe0ff */
[----:B------:R-:W-:Y:S03]  /*8f60*/  UIMAD UR6, UR4, UR7, URZ ;  /* 0x00000007040672a4 */ /* 0x000fe6000f8e02ff */
[----:B------:R-:W-:Y:S02]  /*8f70*/  UMOV UR4, URZ ;  /* 0x000000ff00047c82 */ /* 0x000fe40008000000 */
[----:B------:R-:W-:Y:S02]  /*8f80*/  UIMAD.WIDE.U32 UR4, UR5, UR6, UR4 ;  /* 0x00000006050472a5 */ /* 0x000fe4000f8e0004 */
[----:B------:R-:W-:Y:S04]  /*8f90*/  UIADD3 UR6, UPT, UPT, -UR11, URZ, URZ ;  /* 0x000000ff0b067290 */ /* 0x000fe8000fffe1ff */
[----:B------:R-:W-:Y:S01]  /*8fa0*/  UIMAD UR6, UR47, UR6, UR46 ;  /* 0x000000062f0672a4 */ /* 0x000fe2000f8e022e */
[----:B------:R-:W-:Y:S02]  /*8fb0*/  UMOV UR4, UR5 ;  /* 0x0000000500047c82 */ /* 0x000fe40008000000 */
[----:B------:R-:W-:Y:S02]  /*8fc0*/  UIMAD.WIDE.U32 UR4, UR4, UR8, URZ ;  /* 0x00000008040472a5 */ /* 0x000fe4000f8e00ff */
[----:B------:R-:W-:Y:S05]  /*8fd0*/  USHF.L.U32 UR9, UR6, 0x6, URZ ;  /* 0x0000000606097899 */ /* 0x000fea00080006ff */
[----:B------:R-:W-:Y:S01]  /*8fe0*/  UMOV UR12, UR5 ;  /* 0x00000005000c7c82 */ /* 0x000fe20008000000 */
[----:B------:R-:W-:Y:S02]  /*8ff0*/  UIADD3 UR5, UPT, UPT, UR44, 0x2200, URZ ;  /* 0x000022002c057890 */ /* 0x000fe4000fffe0ff */
[----:B------:R-:W-:Y:S04]  /*9000*/  UIADD3 UR4, UPT, UPT, -UR12, URZ, URZ ;  /* 0x000000ff0c047290 */ /* 0x000fe8000fffe1ff */
[----:B------:R-:W-:Y:S01]  /*9010*/  UIMAD UR4, UR7, UR4, UR8 ;  /* 0x00000004070472a4 */ /* 0x000fe2000f8e0208 */
[----:B------:R-:W-:Y:S03]  /*9020*/  IMAD.U32 R150, RZ, RZ, UR5 ;  /* 0x00000005ff967e24 */ /* 0x000fe6000f8e00ff */
[----:B------:R-:W-:Y:S02]  /*9030*/  UISETP.GT.U32.AND UP0, UPT, UR7, UR4, UPT ;  /* 0x000000040700728c */ /* 0x000fe4000bf04070 */
[----:B------:R-:W-:Y:S09]  /*9040*/  R2UR UR8, R150 ;  /* 0x00000000960872ca */ /* 0x000ff200000e0000 */
[----:B------:R-:W-:Y:S02]  /*9050*/  @!UP0 UIADD3 UR4, UPT, UPT, UR4, -UR7, URZ ;  /* 0x8000000704048290 */ /* 0x000fe4000fffe0ff */
[----:B------:R-:W-:Y:S02]  /*9060*/  @!UP0 UIADD3 UR12, UPT, UPT, UR12, 0x1, URZ ;  /* 0x000000010c0c8890 */ /* 0x000fe4000fffe0ff */
[----:B------:R-:W-:Y:S02]  /*9070*/  UISETP.GE.U32.AND UP1, UPT, UR4, UR7, UPT ;  /* 0x000000070400728c */ /* 0x000fe4000bf26070 */
[----:B------:R-:W-:Y:S04]  /*9080*/  ULOP3.LUT UR4, UR11, UR58, URZ, 0x3c, !UPT ;  /* 0x0000003a0b047292 */ /* 0x000fe8000f8e3cff */
[----:B------:R-:W-:Y:S05]  /*9090*/  UISETP.GE.AND UP0, UPT, UR4, URZ, UPT ;  /* 0x000000ff0400728c */ /* 0x000fea000bf06270 */
[----:B------:R-:W-:Y:S02]  /*90a0*/  @UP1 UIADD3 UR12, UPT, UPT, UR12, 0x1, URZ ;  /* 0x000000010c0c1890 */ /* 0x000fe4000fffe0ff */
[----:B------:R-:W-:Y:S04]  /*90b0*/  UISETP.NE.AND UP1, UPT, UR58, URZ, UPT ;  /* 0x000000ff3a00728c */ /* 0x000fe8000bf25270 */
[----:B------:R-:W-:Y:S07]  /*90c0*/  @!UP0 UIADD3 UR12, UPT, UPT, -UR12, URZ, URZ ;  /* 0x000000ff0c0c8290 */ /* 0x000fee000fffe1ff */
[----:B------:R-:W-:Y:S04]  /*90d0*/  @!UP1 ULOP3.LUT UR12, URZ, UR58, URZ, 0x33, !UPT ;  /* 0x0000003aff0c9292 */ /* 0x000fe8000f8e33ff */
[----:B------:R-:W-:Y:S02]  /*90e0*/  ULOP3.LUT UR4, UR12, UR57, URZ, 0x3c, !UPT ;  /* 0x000000390c047292 */ /* 0x000fe4000f8e3cff */
[----:B------:R-:W-:Y:S01]  /*90f0*/  UIADD3 UR5, UPT, UPT, -UR12, URZ, URZ ;  /* 0x000000ff0c057290 */ /* 0x000fe2000fffe1ff */
[----:B------:R-:W-:Y:S01]  /*9100*/  MOV R0, UR12 ;  /* 0x0000000c00007c02 */ /* 0x000fe20008000f00 */
[----:B------:R-:W-:Y:S02]  /*9110*/  UISETP.GE.AND UP1, UPT, UR4, URZ, UPT ;  /* 0x000000ff0400728c */ /* 0x000fe4000bf26270 */
[----:B---3--:R-:W-:Y:S01]  /*9120*/  UIADD3 UR4, UP0, UPT, UR14, 0x780, URZ ;  /* 0x000007800e047890 */ /* 0x008fe2000ff1e0ff */
[----:B------:R-:W-:Y:S01]  /*9130*/  IABS R0, R0 ;  /* 0x0000000000007213 */ /* 0x000fe20000000000 */
[----:B------:R-:W-:Y:S02]  /*9140*/  UIMAD UR11, UR58, UR5, UR11 ;  /* 0x000000053a0b72a4 */ /* 0x000fe4000f8e020b */
[----:B------:R-:W-:Y:S02]  /*9150*/  UIADD3.X UR5, UPT, UPT, URZ, UR15, URZ, UP0, !UPT ;  /* 0x0000000fff057290 */ /* 0x000fe400087fe4ff */
[----:B------:R-:W-:Y:S04]  /*9160*/  IMAD.HI.U32 R5, R5, R0, RZ ;  /* 0x0000000005057227 */ /* 0x000fe800078e00ff */
[----:B------:R-:W-:Y:S04]  /*9170*/  IMAD.MOV R2, RZ, RZ, -R5 ;  /* 0x000000ffff027224 */ /* 0x000fe800078e0a05 */
[C---:B------:R-:W-:Y:S05]  /*9180*/  IMAD R0, R3.reuse, R2, R0 ;  /* 0x0000000203007224 */ /* 0x040fea00078e0200 */
[----:B------:R-:W-:Y:S11]  /*9190*/  ISETP.GT.U32.AND P0, PT, R3, R0, PT ;  /* 0x000000000300720c */ /* 0x000ff60003f04070 */
[----:B------:R-:W-:Y:S02]  /*91a0*/  @!UPT UIADD3 URZ, UPT, UPT, URZ, URZ, URZ ;  /* 0x000000fffffff290 */ /* 0x000fe4000fffe0ff */
[----:B------:R-:W-:Y:S01]  /*91b0*/  @!P0 IMAD.IADD R0, R0, 0x1, -R3 ;  /* 0x0000000100008824 */ /* 0x000fe200078e0a03 */
[----:B------:R-:W-:Y:S04]  /*91c0*/  @!P0 IADD3 R5, PT, PT, R5, 0x1, RZ ;  /* 0x0000000105058810 */ /* 0x000fe80007ffe0ff */
[----:B------:R-:W-:Y:S11]  /*91d0*/  ISETP.GE.U32.AND P1, PT, R0, R3, PT ;  /* 0x000000030000720c */ /* 0x000ff60003f26070 */
[----:B------:R-:W-:Y:S02]  /*91e0*/  @!UPT UIADD3 URZ, UPT, UPT, URZ, URZ, URZ ;  /* 0x000000fffffff290 */ /* 0x000fe4000fffe0ff */
[----:B------:R-:W-:Y:S05]  /*91f0*/  @P1 VIADD R5, R5, 0x1 ;  /* 0x0000000105051836 */ /* 0x000fea0000000000 */
[----:B------:R-:W-:Y:S11]  /*9200*/  R2UR UR13, R5 ;  /* 0x00000000050d72ca */ /* 0x000ff600000e0000 */
[----:B------:R-:W-:Y:S02]  /*9210*/  @!UPT UIADD3 URZ, UPT, UPT, URZ, URZ, URZ ;  /* 0x000000fffffff290 */ /* 0x000fe4000fffe0ff */
[----:B------:R-:W-:Y:S02]  /*9220*/  @!UP1 UIADD3 UR13, UPT, UPT, -UR13, URZ, URZ ;  /* 0x000000ff0d0d9290 */ /* 0x000fe4000fffe1ff */
[----:B------:R-:W-:Y:S04]  /*9230*/  @!UP2 ULOP3.LUT UR13, URZ, UR57, URZ, 0x33, !UPT ;  /* 0x00000039ff0da292 */ /* 0x000fe8000f8e33ff */
[----:B------:R-:W-:Y:S04]  /*9240*/  UIADD3 UR7, UPT, UPT, -UR13, URZ, URZ ;  /* 0x000000ff0d077290 */ /* 0x000fe8000fffe1ff */
[----:B------:R-:W-:Y:S09]  /*9250*/  UIMAD UR12, UR57, UR7, UR12 ;  /* 0x00000007390c72a4 */ /* 0x000ff2000f8e020c */
[----:B------:R3:W-:Y:S01]  /*9260*/  UTMASTG.5D [UR8], [UR4] ;  /* 0x00000008040073b5 */ /* 0x0007e20008020000 */
[----:B------:R0:W-:Y:S01]  /*9270*/  UTMACMDFLUSH ;  /* 0x00000000000079b7 */ /* 0x0001e20000000000 */
[----:B---3--:R-:W-:Y:S04]  /*9280*/  DEPBAR.LE SB0, 0x0 ;  /* 0x000080000000791a */ /* 0x008fe80000000000 */
.L_x_123:
[----:B------:R-:W-:Y:S05]  /*9290*/  BSYNC.RECONVERGENT B0 ;  /* 0x0000000000007941 */ /* 0x000fea0003800200 */
.L_x_122:
[----:B------:R-:W-:Y:S01]  /*92a0*/  BAR.SYNC.DEFER_BLOCKING 0x1, 0x80 ;  /* 0x0042000000007b1d */ /* 0x000fe20000010000 */
[C---:B------:R-:W-:Y:S01]  /*92b0*/  ISETP.NE.AND P0, PT, R68.reuse, 0x2, PT ;  /* 0x000000024400780c */ /* 0x040fe20003f05270 */
[----:B------:R-:W-:Y:S01]  /*92c0*/  UISETP.NE.AND UP0, UPT, UR48, URZ, UPT ;  /* 0x000000ff3000728c */ /* 0x000fe2000bf05270 */
[----:B------:R-:W-:Y:S01]  /*92d0*/  LOP3.LUT R141, R141, 0x1, RZ, 0x3c, !PT ;  /* 0x000000018d8d7812 */ /* 0x000fe200078e3cff */
[----:B------:R-:W-:Y:S01]  /*92e0*/  UIADD3 UR46, UPT, UPT, UR36, UR63, URZ ;  /* 0x0000003f242e7290 */ /* 0x000fe2000fffe0ff */
[----:B------:R-:W-:Y:S01]  /*92f0*/  SEL R0, RZ, 0x1, P0 ;  /* 0x00000001ff007807 */ /* 0x000fe20000000000 */
[----:B------:R-:W-:Y:S01]  /*9300*/  UIADD3 UR49, UPT, UPT, UR37, UR62, URZ ;  /* 0x0000003e25317290 */ /* 0x000fe2000fffe0ff */
[----:B------:R-:W-:Y:S02]  /*9310*/  SEL R68, R68, RZ, P0 ;  /* 0x000000ff44447207 */ /* 0x000fe40000000000 */
[----:B------:R-:W-:Y:S01]  /*9320*/  LOP3.LUT R142, R142, R0, RZ, 0x3c, !PT ;  /* 0x000000008e8e7212 */ /* 0x000fe200078e3cff */
[----:B------:R-:W-:Y:S01]  /*9330*/  UMOV UR45, UR56 ;  /* 0x00000038002d7c82 */ /* 0x000fe20008000000 */
[----:B------:R-:W-:Y:S07]  /*9340*/  BRA.U UP0, `(.L_x_124) ;  /* 0xffffffd500a47547 */ /* 0x000fee000b83ffff */
[----:B------:R-:W-:Y:S05]  /*9350*/  EXIT ;  /* 0x000000000000794d */ /* 0x000fea0003800000 */
.L_x_25:
[----:B------:R-:W-:Y:S07]  /*9360*/  MOV R0, UR11 ;  /* 0x0000000b00007c02 */ /* 0x000fee0008000f00 */
.L_x_125:
[----:B--2---:R2:W3:Y:S02]  /*9370*/  SYNCS.PHASECHK.TRANS64.TRYWAIT P0, [R0+URZ+0xa0], R4 ;  /* 0x0000a004000075a7 */ /* 0x0044e400080011ff */
[----:B---3--:R-:W-:Y:S05]  /*9380*/  @!P0 NANOSLEEP.SYNCS 0x989680 ;  /* 0x009896800000895d */ /* 0x008fea0003900000 */
[----:B------:R-:W3:Y:S02]  /*9390*/  @!P0 SYNCS.PHASECHK.TRANS64 P0, [R0+URZ+0xa0], R4 ;  /* 0x0000a004000085a7 */ /* 0x000ee400080010ff */
[----:B---3--:R-:W-:Y:S05]  /*93a0*/  @!P0 BRA `(.L_x_125) ;  /* 0xfffffffc00f08947 */ /* 0x008fea000383ffff */
[----:B------:R-:W-:Y:S05]  /*93b0*/  BRA `(.L_x_24) ;  /* 0xffffff8c00ac7947 */ /* 0x000fea000383ffff */
.L_x_32:
[----:B------:R-:W-:Y:S07]  /*93c0*/  MOV R0, UR28 ;  /* 0x0000001c00007c02 */ /* 0x000fee0008000f00 */
.L_x_126:
[----:B--2---:R2:W4:Y:S02]  /*93d0*/  SYNCS.PHASECHK.TRANS64.TRYWAIT P0, [R0+URZ+0xa0], R4 ;  /* 0x0000a004000075a7 */ /* 0x00452400080011ff */
[----:B----4-:R-:W-:Y:S05]  /*93e0*/  @!P0 NANOSLEEP.SYNCS 0x989680 ;  /* 0x009896800000895d */ /* 0x010fea0003900000 */
[----:B------:R-:W4:Y:S02]  /*93f0*/  @!P0 SYNCS.PHASECHK.TRANS64 P0, [R0+URZ+0xa0], R4 ;  /* 0x0000a004000085a7 */ /* 0x000f2400080010ff */
[----:B----4-:R-:W-:Y:S05]  /*9400*/  @!P0 BRA `(.L_x_126) ;  /* 0xfffffffc00f08947 */ /* 0x010fea000383ffff */
[----:B------:R-:W-:Y:S05]  /*9410*/  BRA `(.L_x_31) ;  /* 0xffffff94001c7947 */ /* 0x000fea000383ffff */
.L_x_37:
[----:B------:R-:W-:-:S07]  /*9420*/  MOV R0, UR30 ;  /* 0x0000001e00007c02 */ /* 0x000fce0008000f00 */
.L_x_127:
[----:B--2---:R2:W3:Y:S02]  /*9430*/  SYNCS.PHASECHK.TRANS64.TRYWAIT P0, [R0+URZ+0x160], R3 ;  /* 0x00016003000075a7 */ /* 0x0044e400080011ff */
[----:B---3--:R-:W-:Y:S05]  /*9440*/  @!P0 NANOSLEEP.SYNCS 0x989680 ;  /* 0x009896800000895d */ /* 0x008fea0003900000 */
[----:B------:R-:W3:Y:S02]  /*9450*/  @!P0 SYNCS.PHASECHK.TRANS64 P0, [R0+URZ+0x160], R3 ;  /* 0x00016003000085a7 */ /* 0x000ee400080010ff */
[----:B---3--:R-:W-:Y:S05]  /*9460*/  @!P0 BRA `(.L_x_127) ;  /* 0xfffffffc00f08947 */ /* 0x008fea000383ffff */
[----:B------:R-:W-:Y:S05]  /*9470*/  BRA `(.L_x_128) ;  /* 0xffffff98000c7947 */ /* 0x000fea000383ffff */
.L_x_41:
[----:B------:R-:W-:-:S07]  /*9480*/  MOV R0, UR4 ;  /* 0x0000000400007c02 */ /* 0x000fce0008000f00 */
.L_x_129:
[----:B--2---:R2:W3:Y:S02]  /*9490*/  SYNCS.PHASECHK.TRANS64.TRYWAIT P0, [R0+URZ], R2 ;  /* 0x00000002000075a7 */ /* 0x0044e400080011ff */
[----:B---3--:R-:W-:Y:S05]  /*94a0*/  @!P0 NANOSLEEP.SYNCS 0x989680 ;  /* 0x009896800000895d */ /* 0x008fea0003900000 */
[----:B------:R-:W3:Y:S02]  /*94b0*/  @!P0 SYNCS.PHASECHK.TRANS64 P0, [R0+URZ], R2 ;  /* 0x00000002000085a7 */ /* 0x000ee400080010ff */
[----:B---3--:R-:W-:Y:S05]  /*94c0*/  @!P0 BRA `(.L_x_129) ;  /* 0xfffffffc00f08947 */ /* 0x008fea000383ffff */
[----:B------:R-:W-:Y:S05]  /*94d0*/  BRA `(.L_x_130) ;  /* 0xffffff9c00987947 */ /* 0x000fea000383ffff */
.L_x_42:
[----:B------:R-:W-:-:S07]  /*94e0*/  MOV R0, UR5 ;  /* 0x0000000500007c02 */ /* 0x000fce0008000f00 */
.L_x_131:
[----:B--2---:R2:W3:Y:S02]  /*94f0*/  SYNCS.PHASECHK.TRANS64.TRYWAIT P0, [R0+URZ], R2 ;  /* 0x00000002000075a7 */ /* 0x0044e400080011ff */
[----:B---3--:R-:W-:Y:S05]  /*9500*/  @!P0 NANOSLEEP.SYNCS 0x989680 ;  /* 0x009896800000895d */ /* 0x008fea0003900000 */
[----:B------:R-:W3:Y:S02]  /*9510*/  @!P0 SYNCS.PHASECHK.TRANS64 P0, [R0+URZ], R2 ;  /* 0x00000002000085a7 */ /* 0x000ee400080010ff */
[----:B---3--:R-:W-:Y:S05]  /*9520*/  @!P0 BRA `(.L_x_131) ;  /* 0xfffffffc00f08947 */ /* 0x008fea000383ffff */
[----:B------:R-:W-:Y:S05]  /*9530*/  BRA `(.L_x_132) ;  /* 0xffffff9c00a87947 */ /* 0x000fea000383ffff */
.L_x_43:
[----:B------:R-:W-:-:S07]  /*9540*/  MOV R0, UR5 ;  /* 0x0000000500007c02 */ /* 0x000fce0008000f00 */
.L_x_133:
[----:B--2---:R2:W3:Y:S02]  /*9550*/  SYNCS.PHASECHK.TRANS64.TRYWAIT P0, [R0+URZ], R2 ;  /* 0x00000002000075a7 */ /* 0x0044e400080011ff */
[----:B---3--:R-:W-:Y:S05]  /*9560*/  @!P0 NANOSLEEP.SYNCS 0x989680 ;  /* 0x009896800000895d */ /* 0x008fea0003900000 */
[----:B------:R-:W3:Y:S02]  /*9570*/  @!P0 SYNCS.PHASECHK.TRANS64 P0, [R0+URZ], R2 ;  /* 0x00000002000085a7 */ /* 0x000ee400080010ff */
[----:B---3--:R-:W-:Y:S05]  /*9580*/  @!P0 BRA `(.L_x_133) ;  /* 0xfffffffc00f08947 */ /* 0x008fea000383ffff */
[----:B------:R-:W-:Y:S05]  /*9590*/  BRA `(.L_x_134) ;  /* 0xffffff9c00b87947 */ /* 0x000fea000383ffff */
.L_x_44:
[----:B------:R-:W-:-:S07]  /*95a0*/  MOV R0, UR5 ;  /* 0x0000000500007c02 */ /* 0x000fce0008000f00 */
.L_x_135:
[----:B--2---:R2:W3:Y:S02]  /*95b0*/  SYNCS.PHASECHK.TRANS64.TRYWAIT P0, [R0+URZ], R2 ;  /* 0x00000002000075a7 */ /* 0x0044e400080011ff */
[----:B---3--:R-:W-:Y:S05]  /*95c0*/  @!P0 NANOSLEEP.SYNCS 0x989680 ;  /* 0x009896800000895d */ /* 0x008fea0003900000 */
[----:B------:R-:W3:Y:S02]  /*95d0*/  @!P0 SYNCS.PHASECHK.TRANS64 P0, [R0+URZ], R2 ;  /* 0x00000002000085a7 */ /* 0x000ee400080010ff */
[----:B---3--:R-:W-:Y:S05]  /*95e0*/  @!P0 BRA `(.L_x_135) ;  /* 0xfffffffc00f08947 */ /* 0x008fea000383ffff */
[----:B------:R-:W-:Y:S05]  /*95f0*/  BRA `(.L_x_136) ;  /* 0xffffff9c00c87947 */ /* 0x000fea000383ffff */
.L_x_45:
[----:B------:R-:W-:-:S07]  /*9600*/  MOV R0, UR5 ;  /* 0x0000000500007c02 */ /* 0x000fce0008000f00 */
.L_x_137:
[----:B--2---:R2:W3:Y:S02]  /*9610*/  SYNCS.PHASECHK.TRANS64.TRYWAIT P0, [R0+URZ], R2 ;  /* 0x00000002000075a7 */ /* 0x0044e400080011ff */
[----:B---3--:R-:W-:Y:S05]  /*9620*/  @!P0 NANOSLEEP.SYNCS 0x989680 ;  /* 0x009896800000895d */ /* 0x008fea0003900000 */
[----:B------:R-:W3:Y:S02]  /*9630*/  @!P0 SYNCS.PHASECHK.TRANS64 P0, [R0+URZ], R2 ;  /* 0x00000002000085a7 */ /* 0x000ee400080010ff */
[----:B---3--:R-:W-:Y:S05]  /*9640*/  @!P0 BRA `(.L_x_137) ;  /* 0xfffffffc00f08947 */ /* 0x008fea000383ffff */
[----:B------:R-:W-:Y:S05]  /*9650*/  BRA `(.L_x_138) ;  /* 0xffffff9c00d87947 */ /* 0x000fea000383ffff */
.L_x_46:
[----:B------:R-:W-:-:S07]  /*9660*/  MOV R0, UR5 ;  /* 0x0000000500007c02 */ /* 0x000fce0008000f00 */
.L_x_139:
[----:B--2---:R2:W3:Y:S02]  /*9670*/  SYNCS.PHASECHK.TRANS64.TRYWAIT P0, [R0+URZ], R2 ;  /* 0x00000002000075a7 */ /* 0x0044e400080011ff */
[----:B---3--:R-:W-:Y:S05]  /*9680*/  @!P0 NANOSLEEP.SYNCS 0x989680 ;  /* 0x009896800000895d */ /* 0x008fea0003900000 */
[----:B------:R-:W3:Y:S02]  /*9690*/  @!P0 SYNCS.PHASECHK.TRANS64 P0, [R0+URZ], R2 ;  /* 0x00000002000085a7 */ /* 0x000ee400080010ff */
[----:B---3--:R-:W-:Y:S05]  /*96a0*/  @!P0 BRA `(.L_x_139) ;  /* 0xfffffffc00f08947 */ /* 0x008fea000383ffff */
[----:B------:R-:W-:Y:S05]  /*96b0*/  BRA `(.L_x_140) ;  /* 0xffffff9c00e87947 */ /* 0x000fea000383ffff */
.L_x_47:
[----:B------:R-:W-:-:S07]  /*96c0*/  MOV R0, UR5 ;  /* 0x0000000500007c02 */ /* 0x000fce0008000f00 */
.L_x_141:
[----:B--2---:R2:W3:Y:S02]  /*96d0*/  SYNCS.PHASECHK.TRANS64.TRYWAIT P0, [R0+URZ], R2 ;  /* 0x00000002000075a7 */ /* 0x0044e400080011ff */
[----:B---3--:R-:W-:Y:S05]  /*96e0*/  @!P0 NANOSLEEP.SYNCS 0x989680 ;  /* 0x009896800000895d */ /* 0x008fea0003900000 */
[----:B------:R-:W3:Y:S02]  /*96f0*/  @!P0 SYNCS.PHASECHK.TRANS64 P0, [R0+URZ], R2 ;  /* 0x00000002000085a7 */ /* 0x000ee400080010ff */
[----:B---3--:R-:W-:Y:S05]  /*9700*/  @!P0 BRA `(.L_x_141) ;  /* 0xfffffffc00f08947 */ /* 0x008fea000383ffff */
[----:B------:R-:W-:Y:S05]  /*9710*/  BRA `(.L_x_142) ;  /* 0xffffff9c00f87947 */ /* 0x000fea000383ffff */
.L_x_48:
[----:B------:R-:W-:-:S07]  /*9720*/  MOV R0, UR5 ;  /* 0x0000000500007c02 */ /* 0x000fce0008000f00 */
.L_x_143:
[----:B--2---:R2:W3:Y:S02]  /*9730*/  SYNCS.PHASECHK.TRANS64.TRYWAIT P0, [R0+URZ], R2 ;  /* 0x00000002000075a7 */ /* 0x0044e400080011ff */
[----:B---3--:R-:W-:Y:S05]  /*9740*/  @!P0 NANOSLEEP.SYNCS 0x989680 ;  /* 0x009896800000895d */ /* 0x008fea0003900000 */
[----:B------:R-:W3:Y:S02]  /*9750*/  @!P0 SYNCS.PHASECHK.TRANS64 P0, [R0+URZ], R2 ;  /* 0x00000002000085a7 */ /* 0x000ee400080010ff */
[----:B---3--:R-:W-:Y:S05]  /*9760*/  @!P0 BRA `(.L_x_143) ;  /* 0xfffffffc00f08947 */ /* 0x008fea000383ffff */
[----:B------:R-:W-:Y:S05]  /*9770*/  BRA `(.L_x_144) ;  /* 0xffffffa000087947 */ /* 0x000fea000383ffff */
.L_x_49:
[----:B------:R-:W-:-:S07]  /*9780*/  MOV R0, UR5 ;  /* 0x0000000500007c02 */ /* 0x000fce0008000f00 */
.L_x_145:
[----:B--2---:R2:W3:Y:S02]  /*9790*/  SYNCS.PHASECHK.TRANS64.TRYWAIT P0, [R0+URZ], R2 ;  /* 0x00000002000075a7 */ /* 0x0044e400080011ff */
[----:B---3--:R-:W-:Y:S05]  /*97a0*/  @!P0 NANOSLEEP.SYNCS 0x989680 ;  /* 0x009896800000895d */ /* 0x008fea0003900000 */
[----:B------:R-:W3:Y:S02]  /*97b0*/  @!P0 SYNCS.PHASECHK.TRANS64 P0, [R0+URZ], R2 ;  /* 0x00000002000085a7 */ /* 0x000ee400080010ff */
[----:B---3--:R-:W-:Y:S05]  /*97c0*/  @!P0 BRA `(.L_x_145) ;  /* 0xfffffffc00f08947 */ /* 0x008fea000383ffff */
[----:B------:R-:W-:Y:S05]  /*97d0*/  BRA `(.L_x_146) ;  /* 0xffffffa000187947 */ /* 0x000fea000383ffff */
.L_x_50:
[----:B------:R-:W-:-:S07]  /*97e0*/  MOV R0, UR5 ;  /* 0x0000000500007c02 */ /* 0x000fce0008000f00 */
.L_x_147:
[----:B--2---:R2:W3:Y:S02]  /*97f0*/  SYNCS.PHASECHK.TRANS64.TRYWAIT P0, [R0+URZ], R2 ;  /* 0x00000002000075a7 */ /* 0x0044e400080011ff */
[----:B---3--:R-:W-:Y:S05]  /*9800*/  @!P0 NANOSLEEP.SYNCS 0x989680 ;  /* 0x009896800000895d */ /* 0x008fea0003900000 */
[----:B------:R-:W3:Y:S02]  /*9810*/  @!P0 SYNCS.PHASECHK.TRANS64 P0, [R0+URZ], R2 ;  /* 0x00000002000085a7 */ /* 0x000ee400080010ff */
[----:B---3--:R-:W-:Y:S05]  /*9820*/  @!P0 BRA `(.L_x_147) ;  /* 0xfffffffc00f08947 */ /* 0x008fea000383ffff */
[----:B------:R-:W-:Y:S05]  /*9830*/  BRA `(.L_x_148) ;  /* 0xffffffa000287947 */ /* 0x000fea000383ffff */
.L_x_51:
[----:B------:R-:W-:-:S07]  /*9840*/  MOV R0, UR5 ;  /* 0x0000000500007c02 */ /* 0x000fce0008000f00 */
.L_x_149:
[----:B--2---:R2:W3:Y:S02]  /*9850*/  SYNCS.PHASECHK.TRANS64.TRYWAIT P0, [R0+URZ], R2 ;  /* 0x00000002000075a7 */ /* 0x0044e400080011ff */
[----:B---3--:R-:W-:Y:S05]  /*9860*/  @!P0 NANOSLEEP.SYNCS 0x989680 ;  /* 0x009896800000895d */ /* 0x008fea0003900000 */
[----:B------:R-:W3:Y:S02]  /*9870*/  @!P0 SYNCS.PHASECHK.TRANS64 P0, [R0+URZ], R2 ;  /* 0x00000002000085a7 */ /* 0x000ee400080010ff */
[----:B---3--:R-:W-:Y:S05]  /*9880*/  @!P0 BRA `(.L_x_149) ;  /* 0xfffffffc00f08947 */ /* 0x008fea000383ffff */
[----:B------:R-:W-:Y:S05]  /*9890*/  BRA `(.L_x_150) ;  /* 0xffffffa000387947 */ /* 0x000fea000383ffff */
.L_x_52:
[----:B------:R-:W-:-:S07]  /*98a0*/  MOV R0, UR5 ;  /* 0x0000000500007c02 */ /* 0x000fce0008000f00 */
.L_x_151:
[----:B--2---:R2:W3:Y:S02]  /*98b0*/  SYNCS.PHASECHK.TRANS64.TRYWAIT P0, [R0+URZ], R2 ;  /* 0x00000002000075a7 */ /* 0x0044e400080011ff */
[----:B---3--:R-:W-:Y:S05]  /*98c0*/  @!P0 NANOSLEEP.SYNCS 0x989680 ;  /* 0x009896800000895d */ /* 0x008fea0003900000 */
[----:B------:R-:W3:Y:S02]  /*98d0*/  @!P0 SYNCS.PHASECHK.TRANS64 P0, [R0+URZ], R2 ;  /* 0x00000002000085a7 */ /* 0x000ee400080010ff */
[----:B---3--:R-:W-:Y:S05]  /*98e0*/  @!P0 BRA `(.L_x_151) ;  /* 0xfffffffc00f08947 */ /* 0x008fea000383ffff */
[----:B------:R-:W-:Y:S05]  /*98f0*/  BRA `(.L_x_152) ;  /* 0xffffffa000487947 */ /* 0x000fea000383ffff */
.L_x_53:
[----:B------:R-:W-:-:S07]  /*9900*/  MOV R0, UR5 ;  /* 0x0000000500007c02 */ /* 0x000fce0008000f00 */
.L_x_153:
[----:B--2---:R2:W3:Y:S02]  /*9910*/  SYNCS.PHASECHK.TRANS64.TRYWAIT P0, [R0+URZ], R2 ;  /* 0x00000002000075a7 */ /* 0x0044e400080011ff */
[----:B---3--:R-:W-:Y:S05]  /*9920*/  @!P0 NANOSLEEP.SYNCS 0x989680 ;  /* 0x009896800000895d */ /* 0x008fea0003900000 */
[----:B------:R-:W3:Y:S02]  /*9930*/  @!P0 SYNCS.PHASECHK.TRANS64 P0, [R0+URZ], R2 ;  /* 0x00000002000085a7 */ /* 0x000ee400080010ff */
[----:B---3--:R-:W-:Y:S05]  /*9940*/  @!P0 BRA `(.L_x_153) ;  /* 0xfffffffc00f08947 */ /* 0x008fea000383ffff */
[----:B------:R-:W-:Y:S05]  /*9950*/  BRA `(.L_x_154) ;  /* 0xffffffa000587947 */ /* 0x000fea000383ffff */
.L_x_54:
[----:B------:R-:W-:-:S07]  /*9960*/  MOV R0, UR5 ;  /* 0x0000000500007c02 */ /* 0x000fce0008000f00 */
.L_x_155:
[----:B--2---:R2:W3:Y:S02]  /*9970*/  SYNCS.PHASECHK.TRANS64.TRYWAIT P0, [R0+URZ], R2 ;  /* 0x00000002000075a7 */ /* 0x0044e400080011ff */
[----:B---3--:R-:W-:Y:S05]  /*9980*/  @!P0 NANOSLEEP.SYNCS 0x989680 ;  /* 0x009896800000895d */ /* 0x008fea0003900000 */
[----:B------:R-:W3:Y:S02]  /*9990*/  @!P0 SYNCS.PHASECHK.TRANS64 P0, [R0+URZ], R2 ;  /* 0x00000002000085a7 */ /* 0x000ee400080010ff */
[----:B---3--:R-:W-:Y:S05]  /*99a0*/  @!P0 BRA `(.L_x_155) ;  /* 0xfffffffc00f08947 */ /* 0x008fea000383ffff */
[----:B------:R-:W-:Y:S05]  /*99b0*/  BRA `(.L_x_156) ;  /* 0xffffffa000687947 */ /* 0x000fea000383ffff */
.L_x_55:
[----:B------:R-:W-:-:S07]  /*99c0*/  MOV R0, UR5 ;  /* 0x0000000500007c02 */ /* 0x000fce0008000f00 */
.L_x_157:
[----:B--2---:R2:W3:Y:S02]  /*99d0*/  SYNCS.PHASECHK.TRANS64.TRYWAIT P0, [R0+URZ], R2 ;  /* 0x00000002000075a7 */ /* 0x0044e400080011ff */
[----:B---3--:R-:W-:Y:S05]  /*99e0*/  @!P0 NANOSLEEP.SYNCS 0x989680 ;  /* 0x009896800000895d */ /* 0x008fea0003900000 */
[----:B------:R-:W3:Y:S02]  /*99f0*/  @!P0 SYNCS.PHASECHK.TRANS64 P0, [R0+URZ], R2 ;  /* 0x00000002000085a7 */ /* 0x000ee400080010ff */
[----:B---3--:R-:W-:Y:S05]  /*9a00*/  @!P0 BRA `(.L_x_157) ;  /* 0xfffffffc00f08947 */ /* 0x008fea000383ffff */
[----:B------:R-:W-:Y:S05]  /*9a10*/  BRA `(.L_x_158) ;  /* 0xffffffa000787947 */ /* 0x000fea000383ffff */
.L_x_56:
[----:B------:R-:W-:-:S07]  /*9a20*/  MOV R0, UR5 ;  /* 0x0000000500007c02 */ /* 0x000fce0008000f00 */
.L_x_159:
[----:B--2---:R2:W3:Y:S02]  /*9a30*/  SYNCS.PHASECHK.TRANS64.TRYWAIT P0, [R0+URZ], R2 ;  /* 0x00000002000075a7 */ /* 0x0044e400080011ff */
[----:B---3--:R-:W-:Y:S05]  /*9a40*/  @!P0 NANOSLEEP.SYNCS 0x989680 ;  /* 0x009896800000895d */ /* 0x008fea0003900000 */
[----:B------:R-:W3:Y:S02]  /*9a50*/  @!P0 SYNCS.PHASECHK.TRANS64 P0, [R0+URZ], R2 ;  /* 0x00000002000085a7 */ /* 0x000ee400080010ff */
[----:B---3--:R-:W-:Y:S05]  /*9a60*/  @!P0 BRA `(.L_x_159) ;  /* 0xfffffffc00f08947 */ /* 0x008fea000383ffff */
[----:B------:R-:W-:Y:S05]  /*9a70*/  BRA `(.L_x_160) ;  /* 0xffffffa000887947 */ /* 0x000fea000383ffff */
.L_x_57:
[----:B------:R-:W-:-:S07]  /*9a80*/  MOV R0, UR5 ;  /* 0x0000000500007c02 */ /* 0x000fce0008000f00 */
.L_x_161:
[----:B--2---:R2:W3:Y:S02]  /*9a90*/  SYNCS.PHASECHK.TRANS64.TRYWAIT P0, [R0+URZ], R2 ;  /* 0x00000002000075a7 */ /* 0x0044e400080011ff */
[----:B---3--:R-:W-:Y:S05]  /*9aa0*/  @!P0 NANOSLEEP.SYNCS 0x989680 ;  /* 0x009896800000895d */ /* 0x008fea0003900000 */
[----:B------:R-:W3:Y:S02]  /*9ab0*/  @!P0 SYNCS.PHASECHK.TRANS64 P0, [R0+URZ], R2 ;  /* 0x00000002000085a7 */ /* 0x000ee400080010ff */
[----:B---3--:R-:W-:Y:S05]  /*9ac0*/  @!P0 BRA `(.L_x_161) ;  /* 0xfffffffc00f08947 */ /* 0x008fea000383ffff */
[----:B------:R-:W-:Y:S05]  /*9ad0*/  BRA `(.L_x_162) ;  /* 0xffffffa000987947 */ /* 0x000fea000383ffff */
.L_x_58:
[----:B------:R-:W-:-:S07]  /*9ae0*/  MOV R0, UR5 ;  /* 0x0000000500007c02 */ /* 0x000fce0008000f00 */
.L_x_163:
[----:B--2---:R2:W3:Y:S02]  /*9af0*/  SYNCS.PHASECHK.TRANS64.TRYWAIT P0, [R0+URZ], R2 ;  /* 0x00000002000075a7 */ /* 0x0044e400080011ff */
[----:B---3--:R-:W-:Y:S05]  /*9b00*/  @!P0 NANOSLEEP.SYNCS 0x989680 ;  /* 0x009896800000895d */ /* 0x008fea0003900000 */
[----:B------:R-:W3:Y:S02]  /*9b10*/  @!P0 SYNCS.PHASECHK.TRANS64 P0, [R0+URZ], R2 ;  /* 0x00000002000085a7 */ /* 0x000ee400080010ff */
[----:B---3--:R-:W-:Y:S05]  /*9b20*/  @!P0 BRA `(.L_x_163) ;  /* 0xfffffffc00f08947 */ /* 0x008fea000383ffff */
[----:B------:R-:W-:Y:S05]  /*9b30*/  BRA `(.L_x_164) ;  /* 0xffffffa000a87947 */ /* 0x000fea000383ffff */
.L_x_59:
[----:B------:R-:W-:-:S07]  /*9b40*/  MOV R0, UR5 ;  /* 0x0000000500007c02 */ /* 0x000fce0008000f00 */
.L_x_165:
[----:B--2---:R2:W3:Y:S02]  /*9b50*/  SYNCS.PHASECHK.TRANS64.TRYWAIT P0, [R0+URZ], R2 ;  /* 0x00000002000075a7 */ /* 0x0044e400080011ff */
[----:B---3--:R-:W-:Y:S05]  /*9b60*/  @!P0 NANOSLEEP.SYNCS 0x989680 ;  /* 0x009896800000895d */ /* 0x008fea0003900000 */
[----:B------:R-:W3:Y:S02]  /*9b70*/  @!P0 SYNCS.PHASECHK.TRANS64 P0, [R0+URZ], R2 ;  /* 0x00000002000085a7 */ /* 0x000ee400080010ff */
[----:B---3--:R-:W-:Y:S05]  /*9b80*/  @!P0 BRA `(.L_x_165) ;  /* 0xfffffffc00f08947 */ /* 0x008fea000383ffff */
[----:B------:R-:W-:Y:S05]  /*9b90*/  BRA `(.L_x_166) ;  /* 0xffffffa000b87947 */ /* 0x000fea000383ffff */
.L_x_62:
[----:B------:R-:W-:-:S07]  /*9ba0*/  MOV R4, UR4 ;  /* 0x0000000400047c02 */ /* 0x000fce0008000f00 */
.L_x_167:
[----:B--2---:R2:W3:Y:S02]  /*9bb0*/  SYNCS.PHASECHK.TRANS64.TRYWAIT P1, [R4+URZ+0x168], R6 ;  /* 0x00016806040075a7 */ /* 0x0044e400080211ff */
[----:B---3--:R-:W-:Y:S05]  /*9bc0*/  @!P1 NANOSLEEP.SYNCS 0x989680 ;  /* 0x009896800000995d */ /* 0x008fea0003900000 */
[----:B------:R-:W3:Y:S02]  /*9bd0*/  @!P1 SYNCS.PHASECHK.TRANS64 P1, [R4+URZ+0x168], R6 ;  /* 0x00016806040095a7 */ /* 0x000ee400080210ff */
[----:B---3--:R-:W-:Y:S05]  /*9be0*/  @!P1 BRA `(.L_x_167) ;  /* 0xfffffffc00f09947 */ /* 0x008fea000383ffff */
[----:B------:R-:W-:Y:S05]  /*9bf0*/  BRA `(.L_x_168) ;  /* 0xffffffa400287947 */ /* 0x000fea000383ffff */
.L_x_63:
[----:B--2---:R-:W-:-:S07]  /*9c00*/  MOV R4, UR4 ;  /* 0x0000000400047c02 */ /* 0x004fce0008000f00 */
.L_x_169:
[----:B--2---:R2:W3:Y:S02]  /*9c10*/  SYNCS.PHASECHK.TRANS64.TRYWAIT P1, [R4+URZ+0x160], R5 ;  /* 0x00016005040075a7 */ /* 0x0044e400080211ff */
[----:B---3--:R-:W-:Y:S05]  /*9c20*/  @!P1 NANOSLEEP.SYNCS 0x989680 ;  /* 0x009896800000995d */ /* 0x008fea0003900000 */
[----:B------:R-:W3:Y:S02]  /*9c30*/  @!P1 SYNCS.PHASECHK.TRANS64 P1, [R4+URZ+0x160], R5 ;  /* 0x00016005040095a7 */ /* 0x000ee400080210ff */
[----:B---3--:R-:W-:Y:S05]  /*9c40*/  @!P1 BRA `(.L_x_169) ;  /* 0xfffffffc00f09947 */ /* 0x008fea000383ffff */
[----:B------:R-:W-:Y:S05]  /*9c50*/  BRA `(.L_x_170) ;  /* 0xffffffa400307947 */ /* 0x000fea000383ffff */
.L_x_73:
[----:B--2---:R-:W-:-:S04]  /*9c60*/  MOV R5, UR5 ;  /* 0x0000000500057c02 */ /* 0x004fc80008000f00 */
[----:B------:R2:W3:Y:S03]  /*9c70*/  SYNCS.PHASECHK.TRANS64.TRYWAIT P0, [R5+URZ+0x8], R6 ;  /* 0x00000806050075a7 */ /* 0x0004e600080011ff */
[----:B---3--:R-:W-:Y:S05]  /*9c80*/  @!P0 NANOSLEEP.SYNCS 0x989680 ;  /* 0x009896800000895d */ /* 0x008fea0003900000 */
[----:B------:R-:W3:Y:S02]  /*9c90*/  @!P0 SYNCS.PHASECHK.TRANS64 P0, [R5+URZ+0x8], R6 ;  /* 0x00000806050085a7 */ /* 0x000ee400080010ff */
[----:B---3--:R-:W-:Y:S05]  /*9ca0*/  @!P0 BRA `(.L_x_73) ;  /* 0xfffffffc00ec8947 */ /* 0x008fea000383ffff */
[----:B------:R-:W-:Y:S05]  /*9cb0*/  BRA `(.L_x_72) ;  /* 0xffffffa400fc7947 */ /* 0x000fea000383ffff */
.L_x_75:
[----:B------:R-:W-:Y:S01]  /*9cc0*/  BSSY B0, `(.L_x_171) ;  /* 0x0000006000007945 */ /* 0x000fe20003800000 */
[----:B------:R-:W-:-:S07]  /*9cd0*/  MOV R15, 0xffffffff ;  /* 0xffffffff000f7802 */ /* 0x000fce0000000f00 */
[----:B-12--5:R-:W-:Y:S05]  /*9ce0*/  WARPSYNC.COLLECTIVE R15, `(.L_x_172) ;  /* 0x000000000f0c7348 */ /* 0x026fea0003c00000 */
[----:B------:R-:W-:Y:S02]  /*9cf0*/  ELECT P6, UR79, PT ;  /* 0x00000000004f782f */ /* 0x000fe400038c0000 */
[----:B------:R-:W-:Y:S01]  /*9d00*/  MOV R14, UR79 ;  /* 0x0000004f000e7c02 */ /* 0x000fe20008000f00 */
[----:B-12--5:R-:W-:Y:S10]  /*9d10*/  ENDCOLLECTIVE ;  /* 0x000000000000791b */ /* 0x026ff40003800000 */
.L_x_172:
[----:B------:R-:W-:Y:S05]  /*9d20*/  BSYNC B0 ;  /* 0x0000000000007941 */ /* 0x000fea0003800000 */
.L_x_171:
[----:B------:R-:W-:Y:S01]  /*9d30*/  PLOP3.LUT P0, PT, P6, PT, PT, 0x80, 0x8 ;  /* 0x000000000008781c */ /* 0x000fe2000370f070 */
[----:B------:R-:W-:-:S12]  /*9d40*/  BRA `(.L_x_173) ;  /* 0xffffffa800287947 */ /* 0x000fd8000383ffff */
.L_x_77:
[----:B--2---:R-:W-:-:S04]  /*9d50*/  MOV R3, UR5 ;  /* 0x0000000500037c02 */ /* 0x004fc80008000f00 */
[----:B------:R2:W3:Y:S03]  /*9d60*/  SYNCS.PHASECHK.TRANS64.TRYWAIT P0, [R3+URZ+0x8], R4 ;  /* 0x00000804030075a7 */ /* 0x0004e600080011ff */
[----:B---3--:R-:W-:Y:S05]  /*9d70*/  @!P0 NANOSLEEP.SYNCS 0x989680 ;  /* 0x009896800000895d */ /* 0x008fea0003900000 */
[----:B------:R-:W3:Y:S02]  /*9d80*/  @!P0 SYNCS.PHASECHK.TRANS64 P0, [R3+URZ+0x8], R4 ;  /* 0x00000804030085a7 */ /* 0x000ee400080010ff */
[----:B---3--:R-:W-:Y:S05]  /*9d90*/  @!P0 BRA `(.L_x_77) ;  /* 0xfffffffc00ec8947 */ /* 0x008fea000383ffff */
[----:B------:R-:W-:Y:S05]  /*9da0*/  BRA `(.L_x_76) ;  /* 0xffffffa8002c7947 */ /* 0x000fea000383ffff */
.L_x_78:
[----:B------:R-:W-:-:S07]  /*9db0*/  MOV R4, UR18 ;  /* 0x0000001200047c02 */ /* 0x000fce0008000f00 */
.L_x_174:
[----:B-1----:R1:W2:Y:S02]  /*9dc0*/  SYNCS.PHASECHK.TRANS64.TRYWAIT P0, [R4+URZ+0x160], R5 ;  /* 0x00016005040075a7 */ /* 0x0022a400080011ff */
[----:B--2---:R-:W-:Y:S05]  /*9dd0*/  @!P0 NANOSLEEP.SYNCS 0x989680 ;  /* 0x009896800000895d */ /* 0x004fea0003900000 */
[----:B------:R-:W2:Y:S02]  /*9de0*/  @!P0 SYNCS.PHASECHK.TRANS64 P0, [R4+URZ+0x160], R5 ;  /* 0x00016005040085a7 */ /* 0x000ea400080010ff */
[----:B--2---:R-:W-:Y:S05]  /*9df0*/  @!P0 BRA `(.L_x_174) ;  /* 0xfffffffc00f08947 */ /* 0x004fea000383ffff */
[----:B------:R-:W-:Y:S05]  /*9e00*/  BRA `(.L_x_175) ;  /* 0xffffffac00087947 */ /* 0x000fea000383ffff */
.L_x_80:
[----:B------:R-:W-:-:S07]  /*9e10*/  MOV R4, UR23 ;  /* 0x0000001700047c02 */ /* 0x000fce0008000f00 */
.L_x_176:
[----:B-1----:R1:W2:Y:S02]  /*9e20*/  SYNCS.PHASECHK.TRANS64.TRYWAIT P0, [R4+URZ+0x180], R5 ;  /* 0x00018005040075a7 */ /* 0x0022a400080011ff */
[----:B--2---:R-:W-:Y:S05]  /*9e30*/  @!P0 NANOSLEEP.SYNCS 0x989680 ;  /* 0x009896800000895d */ /* 0x004fea0003900000 */
[----:B------:R-:W2:Y:S02]  /*9e40*/  @!P0 SYNCS.PHASECHK.TRANS64 P0, [R4+URZ+0x180], R5 ;  /* 0x00018005040085a7 */ /* 0x000ea400080010ff */
[----:B--2---:R-:W-:Y:S05]  /*9e50*/  @!P0 BRA `(.L_x_176) ;  /* 0xfffffffc00f08947 */ /* 0x004fea000383ffff */
[----:B------:R-:W-:Y:S05]  /*9e60*/  BRA `(.L_x_79) ;  /* 0xffffffac00287947 */ /* 0x000fea000383ffff */
.L_x_84:
[----:B-1----:R-:W-:Y:S07]  /*9e70*/  MOV R4, UR10 ;  /* 0x0000000a00047c02 */ /* 0x002fee0008000f00 */
.L_x_177:
[----:B-1----:R1:W2:Y:S02]  /*9e80*/  SYNCS.PHASECHK.TRANS64.TRYWAIT P0, [R4+URZ], R6 ;  /* 0x00000006040075a7 */ /* 0x0022a400080011ff */
[----:B--2---:R-:W-:Y:S05]  /*9e90*/  @!P0 NANOSLEEP.SYNCS 0x989680 ;  /* 0x009896800000895d */ /* 0x004fea0003900000 */
[----:B------:R-:W2:Y:S02]  /*9ea0*/  @!P0 SYNCS.PHASECHK.TRANS64 P0, [R4+URZ], R6 ;  /* 0x00000006040085a7 */ /* 0x000ea400080010ff */
[----:B--2---:R-:W-:Y:S05]  /*9eb0*/  @!P0 BRA `(.L_x_177) ;  /* 0xfffffffc00f08947 */ /* 0x004fea000383ffff */
[----:B------:R-:W-:Y:S05]  /*9ec0*/  BRA `(.L_x_83) ;  /* 0xffffffac00607947 */ /* 0x000fea000383ffff */
.L_x_88:
[----:B--2---:R-:W-:-:S07]  /*9ed0*/  MOV R0, UR4 ;  /* 0x0000000400007c02 */ /* 0x004fce0008000f00 */
.L_x_178:
[----:B-1----:R1:W2:Y:S02]  /*9ee0*/  SYNCS.PHASECHK.TRANS64.TRYWAIT P0, [R0+URZ], R2 ;  /* 0x00000002000075a7 */ /* 0x0022a400080011ff */
[----:B--2---:R-:W-:Y:S05]  /*9ef0*/  @!P0 NANOSLEEP.SYNCS 0x989680 ;  /* 0x009896800000895d */ /* 0x004fea0003900000 */
[----:B------:R-:W2:Y:S02]  /*9f00*/  @!P0 SYNCS.PHASECHK.TRANS64 P0, [R0+URZ], R2 ;  /* 0x00000002000085a7 */ /* 0x000ea400080010ff */
[----:B--2---:R-:W-:Y:S05]  /*9f10*/  @!P0 BRA `(.L_x_178) ;  /* 0xfffffffc00f08947 */ /* 0x004fea000383ffff */
[----:B------:R-:W-:Y:S05]  /*9f20*/  BRA `(.L_x_179) ;  /* 0xffffffb0002c7947 */ /* 0x000fea000383ffff */
.L_x_91:
[----:B------:R-:W-:-:S07]  /*9f30*/  MOV R0, UR18 ;  /* 0x0000001200007c02 */ /* 0x000fce0008000f00 */
.L_x_180:
[----:B-1----:R1:W2:Y:S02]  /*9f40*/  SYNCS.PHASECHK.TRANS64.TRYWAIT P1, [R0+URZ+0x190], R2 ;  /* 0x00019002000075a7 */ /* 0x0022a400080211ff */
[----:B--2---:R-:W-:Y:S05]  /*9f50*/  @!P1 NANOSLEEP.SYNCS 0x989680 ;  /* 0x009896800000995d */ /* 0x004fea0003900000 */
[----:B------:R-:W2:Y:S02]  /*9f60*/  @!P1 SYNCS.PHASECHK.TRANS64 P1, [R0+URZ+0x190], R2 ;  /* 0x00019002000095a7 */ /* 0x000ea400080210ff */
[----:B--2---:R-:W-:Y:S05]  /*9f70*/  @!P1 BRA `(.L_x_180) ;  /* 0xfffffffc00f09947 */ /* 0x004fea000383ffff */
[----:B------:R-:W-:Y:S05]  /*9f80*/  BRA `(.L_x_181) ;  /* 0xffffffb000787947 */ /* 0x000fea000383ffff */
.L_x_96:
[----:B------:R-:W-:Y:S07]  /*9f90*/  MOV R0, UR19 ;  /* 0x0000001300007c02 */ /* 0x000fee0008000f00 */
.L_x_182:
[----:B-1----:R1:W2:Y:S02]  /*9fa0*/  SYNCS.PHASECHK.TRANS64.TRYWAIT P0, [R0+URZ+0x160], R2 ;  /* 0x00016002000075a7 */ /* 0x0022a400080011ff */
[----:B--2---:R-:W-:Y:S05]  /*9fb0*/  @!P0 NANOSLEEP.SYNCS 0x989680 ;  /* 0x009896800000895d */ /* 0x004fea0003900000 */
[----:B------:R-:W2:Y:S02]  /*9fc0*/  @!P0 SYNCS.PHASECHK.TRANS64 P0, [R0+URZ+0x160], R2 ;  /* 0x00016002000085a7 */ /* 0x000ea400080010ff */
[----:B--2---:R-:W-:Y:S05]  /*9fd0*/  @!P0 BRA `(.L_x_182) ;  /* 0xfffffffc00f08947 */ /* 0x004fea000383ffff */
[----:B------:R-:W-:Y:S05]  /*9fe0*/  BRA `(.L_x_183) ;  /* 0xffffffb800507947 */ /* 0x000fea000383ffff */
.L_x_99:
[----:B------:R-:W-:Y:S07]  /*9ff0*/  MOV R0, UR19 ;  /* 0x0000001300007c02 */ /* 0x000fee0008000f00 */
.L_x_184:
[----:B-1----:R1:W2:Y:S02]  /*a000*/  SYNCS.PHASECHK.TRANS64.TRYWAIT P0, [R0+URZ+0x158], R3 ;  /* 0x00015803000075a7 */ /* 0x0022a400080011ff */
[----:B--2---:R-:W-:Y:S05]  /*a010*/  @!P0 NANOSLEEP.SYNCS 0x989680 ;  /* 0x009896800000895d */ /* 0x004fea0003900000 */
[----:B------:R-:W2:Y:S02]  /*a020*/  @!P0 SYNCS.PHASECHK.TRANS64 P0, [R0+URZ+0x158], R3 ;  /* 0x00015803000085a7 */ /* 0x000ea400080010ff */
[----:B--2---:R-:W-:Y:S05]  /*a030*/  @!P0 BRA `(.L_x_184) ;  /* 0xfffffffc00f08947 */ /* 0x004fea000383ffff */
[----:B------:R-:W-:Y:S05]  /*a040*/  BRA `(.L_x_98) ;  /* 0xffffffbc00b07947 */ /* 0x000fea000383ffff */
.L_x_102:
[----:B-1----:R-:W-:Y:S07]  /*a050*/  MOV R0, UR19 ;  /* 0x0000001300007c02 */ /* 0x002fee0008000f00 */
.L_x_185:
[----:B-1----:R1:W2:Y:S02]  /*a060*/  SYNCS.PHASECHK.TRANS64.TRYWAIT P2, [R0+URZ+0x148], R2 ;  /* 0x00014802000075a7 */ /* 0x0022a400080411ff */
[----:B--2---:R-:W-:Y:S05]  /*a070*/  @!P2 NANOSLEEP.SYNCS 0x989680 ;  /* 0x009896800000a95d */ /* 0x004fea0003900000 */
[----:B------:R-:W2:Y:S02]  /*a080*/  @!P2 SYNCS.PHASECHK.TRANS64 P2, [R0+URZ+0x148], R2 ;  /* 0x000148020000a5a7 */ /* 0x000ea400080410ff */
[----:B--2---:R-:W-:Y:S05]  /*a090*/  @!P2 BRA `(.L_x_185) ;  /* 0xfffffffc00f0a947 */ /* 0x004fea000383ffff */
[----:B------:R-:W-:Y:S05]  /*a0a0*/  BRA `(.L_x_186) ;  /* 0xffffffc0000c7947 */ /* 0x000fea000383ffff */
.L_x_107:
[----:B------:R-:W-:Y:S07]  /*a0b0*/  MOV R0, UR44 ;  /* 0x0000002c00007c02 */ /* 0x000fee0008000f00 */
.L_x_187:
[----:B-1----:R1:W2:Y:S02]  /*a0c0*/  SYNCS.PHASECHK.TRANS64.TRYWAIT P0, [R0+URZ+0x160], R2 ;  /* 0x00016002000075a7 */ /* 0x0022a400080011ff */
[----:B--2---:R-:W-:Y:S05]  /*a0d0*/  @!P0 NANOSLEEP.SYNCS 0x989680 ;  /* 0x009896800000895d */ /* 0x004fea0003900000 */
[----:B------:R-:W2:Y:S02]  /*a0e0*/  @!P0 SYNCS.PHASECHK.TRANS64 P0, [R0+URZ+0x160], R2 ;  /* 0x00016002000085a7 */ /* 0x000ea400080010ff */
[----:B--2---:R-:W-:Y:S05]  /*a0f0*/  @!P0 BRA `(.L_x_187) ;  /* 0xfffffffc00f08947 */ /* 0x004fea000383ffff */
[----:B------:R-:W-:Y:S05]  /*a100*/  BRA `(.L_x_188) ;  /* 0xffffffc800407947 */ /* 0x000fea000383ffff */
.L_x_118:
[----:B-1----:R-:W-:Y:S04]  /*a110*/  MOV R3, UR44 ;  /* 0x0000002c00037c02 */ /* 0x002fe80008000f00 */
[----:B------:R1:W2:Y:S03]  /*a120*/  SYNCS.PHASECHK.TRANS64.TRYWAIT P1, [R3+URZ+0x140], R4 ;  /* 0x00014004030075a7 */ /* 0x0002a600080211ff */
[----:B--2---:R-:W-:Y:S05]  /*a130*/  @!P1 NANOSLEEP.SYNCS 0x989680 ;  /* 0x009896800000995d */ /* 0x004fea0003900000 */
[----:B------:R-:W2:Y:S02]  /*a140*/  @!P1 SYNCS.PHASECHK.TRANS64 P1, [R3+URZ+0x140], R4 ;  /* 0x00014004030095a7 */ /* 0x000ea400080210ff */
[----:B--2---:R-:W-:Y:S05]  /*a150*/  @!P1 BRA `(.L_x_118) ;  /* 0xfffffffc00ec9947 */ /* 0x004fea000383ffff */
[----:B------:R-:W-:Y:S05]  /*a160*/  BRA `(.L_x_117) ;  /* 0xffffffd4009c7947 */ /* 0x000fea000383ffff */
.L_x_120:
[----:B-1----:R1:W4:Y:S02]  /*a170*/  SYNCS.PHASECHK.TRANS64.TRYWAIT P1, [R151+URZ+0x170], R0 ;  /* 0x00017000970075a7 */ /* 0x00232400080211ff */
[----:B----4-:R-:W-:Y:S05]  /*a180*/  @!P1 NANOSLEEP.SYNCS 0x989680 ;  /* 0x009896800000995d */ /* 0x010fea0003900000 */
[----:B------:R-:W4:Y:S02]  /*a190*/  @!P1 SYNCS.PHASECHK.TRANS64 P1, [R151+URZ+0x170], R0 ;  /* 0x00017000970095a7 */ /* 0x000f2400080210ff */
[----:B----4-:R-:W-:Y:S05]  /*a1a0*/  @!P1 BRA `(.L_x_120) ;  /* 0xfffffffc00f09947 */ /* 0x010fea000383ffff */
[----:B------:R-:W-:Y:S05]  /*a1b0*/  BRA `(.L_x_119) ;  /* 0xffffffd400e47947 */ /* 0x000fea000383ffff */
        .weak           $__internal_0_$__cuda_sm10x_tcgen05_guardrail_trap_col_being_dealloced_not_returned_by_alloc
        .type           $__internal_0_$__cuda_sm10x_tcgen05_guardrail_trap_col_being_dealloced_not_returned_by_alloc,@function
        .size           $__internal_0_$__cuda_sm10x_tcgen05_guardrail_trap_col_being_dealloced_not_returned_by_alloc,($__internal_1_$__cuda_sm10x_tcgen05_guardrail_trap_phase_invalid_during_alloc - $__internal_0_$__cuda_sm10x_tcgen05_guardrail_trap_col_being_dealloced_not_returned_by_alloc)
$__internal_0_$__cuda_sm10x_tcgen05_guardrail_trap_col_being_dealloced_not_returned_by_alloc:
[----:B------:R-:W-:Y:S05]  /*a1c0*/  BPT.TRAP 0x1 ;  /* 0x000000040000795c */ /* 0x000fea0000300000 */
[----:B------:R-:W-:-:S04]  /*a1d0*/  HFMA2 R3, -RZ, RZ, 0, 0 ;  /* 0x00000000ff037431 */ /* 0x000fc800000001ff */
[----:B------:R-:W-:Y:S05]  /*a1e0*/  RET.REL.NODEC R2 `(_ZN7cutlass13device_kernelINS_4conv6kernel13ConvUniversalINS1_16ConvProblemShapeILNS1_8OperatorE2ELi3EEENS1_10collective14CollectiveConvINS1_47MainloopSm100TmaUmmaWarpSpecializedImplicitGemmILS5_2ELi20ELi3ELi1ELi2EN4cute5tupleIJNSA_1CILi2EEENSC_ILi1EEESE_EEEEENSB_IJNSC_ILi256EEENSB_IJNSC_ILi64EEEEEESJ_EEENS_12float_e4m3_tESL_NSA_8TiledMMAINSA_8MMA_AtomIJNSA_10MMA_TraitsINSA_25SM100_MMA_F8F6F4_2x1SM_SSEJSL_SL_fSH_SI_NSA_17integral_constantINSA_4UMMA5MajorELSS_1EEEST_NSQ_INSR_7ScaleInELSU_0EEESV_EEEEEENSA_6LayoutINSB_IJSE_SE_SE_EEENSB_IJNSC_ILi0EEES10_S10_EEEEENSB_IJNSA_10UnderscoreES13_S13_EEEEENS7_6detail27Sm100ImplicitGemmTileTraitsINSA_18SM100_TMA_2SM_LOADENSA_14ComposedLayoutINSA_7SwizzleILi3ELi4ELi3EEENSA_18smem_ptr_flag_bitsILi8EEENSY_INSB_IJNSC_ILi128EEENSC_ILi8EEEEEENSB_IJSE_S1E_EEEEEEEvEENS17_INSA_25SM100_TMA_2SM_LOAD_IM2COLENS19_INS1A_ILi1ELi4ELi3EEES1D_NSY_INSB_IJNSC_ILi32EEES1F_EEENSB_IJSE_S1N_EEEEEEEvEEEENS_8epilogue10collective18CollectiveEpilogueINS1U_23Sm100TmaWarpSpecializedILi1ELi1ELi64ELb0ELb0EEEJNSB_IJS1E_SJ_SJ_EEENSB_IJNSY_IS1E_SE_EENSY_ISI_SE_EEEEESL_NSB_IJlNSB_IJSE_lllEEES10_EEESL_S24_NS1U_6fusion15FusionCallbacksIS1Y_NS25_17LinearCombinationISL_fSL_fLNS_15FloatRoundStyleE2EEES1Z_S22_JEEENSA_5SM1004TMEM4LOAD26SM100_TMEM_LOAD_32dp32b64xENSA_13SM90_TMA_LOADENS19_INS1A_ILi2ELi4ELi3EEES1D_NSY_INSB_IJS1F_SI_EEENSB_IJSI_SE_EEEEEEENSA_39AutoVectorizingCopyWithAssumedAlignmentILi128EEENSA_14SM90_TMA_STOREES2K_S2M_S2M_EEEvvEEEEvNT_6ParamsE) ;  /* 0xffffff5c02847950 */ /* 0x000fea0003c3ffff */
        .weak           $__internal_1_$__cuda_sm10x_tcgen05_guardrail_trap_phase_invalid_during_alloc
        .type           $__internal_1_$__cuda_sm10x_tcgen05_guardrail_trap_phase_invalid_during_alloc,@function
        .size           $__internal_1_$__cuda_sm10x_tcgen05_guardrail_trap_phase_invalid_during_alloc,($__internal_2_$__cuda_sm10x_tcgen05_guardrail_trap_unallocated_columns_being_dealloced - $__internal_1_$__cuda_sm10x_tcgen05_guardrail_trap_phase_invalid_during_alloc)
$__internal_1_$__cuda_sm10x_tcgen05_guardrail_trap_phase_invalid_during_alloc:
[----:B------:R-:W-:Y:S05]  /*a1f0*/  BPT.TRAP 0x1 ;  /* 0x000000040000795c */ /* 0x000fea0000300000 */
[----:B------:R-:W-:-:S04]  /*a200*/  MOV R5, 0x0 ;  /* 0x0000000000057802 */ /* 0x000fc80000000f00 */
[----:B------:R-:W-:Y:S05]  /*a210*/  RET.REL.NODEC R4 `(_ZN7cutlass13device_kernelINS_4conv6kernel13ConvUniversalINS1_16ConvProblemShapeILNS1_8OperatorE2ELi3EEENS1_10collective14CollectiveConvINS1_47MainloopSm100TmaUmmaWarpSpecializedImplicitGemmILS5_2ELi20ELi3ELi1ELi2EN4cute5tupleIJNSA_1CILi2EEENSC_ILi1EEESE_EEEEENSB_IJNSC_ILi256EEENSB_IJNSC_ILi64EEEEEESJ_EEENS_12float_e4m3_tESL_NSA_8TiledMMAINSA_8MMA_AtomIJNSA_10MMA_TraitsINSA_25SM100_MMA_F8F6F4_2x1SM_SSEJSL_SL_fSH_SI_NSA_17integral_constantINSA_4UMMA5MajorELSS_1EEEST_NSQ_INSR_7ScaleInELSU_0EEESV_EEEEEENSA_6LayoutINSB_IJSE_SE_SE_EEENSB_IJNSC_ILi0EEES10_S10_EEEEENSB_IJNSA_10UnderscoreES13_S13_EEEEENS7_6detail27Sm100ImplicitGemmTileTraitsINSA_18SM100_TMA_2SM_LOADENSA_14ComposedLayoutINSA_7SwizzleILi3ELi4ELi3EEENSA_18smem_ptr_flag_bitsILi8EEENSY_INSB_IJNSC_ILi128EEENSC_ILi8EEEEEENSB_IJSE_S1E_EEEEEEEvEENS17_INSA_25SM100_TMA_2SM_LOAD_IM2COLENS19_INS1A_ILi1ELi4ELi3EEES1D_NSY_INSB_IJNSC_ILi32EEES1F_EEENSB_IJSE_S1N_EEEEEEEvEEEENS_8epilogue10collective18CollectiveEpilogueINS1U_23Sm100TmaWarpSpecializedILi1ELi1ELi64ELb0ELb0EEEJNSB_IJS1E_SJ_SJ_EEENSB_IJNSY_IS1E_SE_EENSY_ISI_SE_EEEEESL_NSB_IJlNSB_IJSE_lllEEES10_EEESL_S24_NS1U_6fusion15FusionCallbacksIS1Y_NS25_17LinearCombinationISL_fSL_fLNS_15FloatRoundStyleE2EEES1Z_S22_JEEENSA_5SM1004TMEM4LOAD26SM100_TMEM_LOAD_32dp32b64xENSA_13SM90_TMA_LOADENS19_INS1A_ILi2ELi4ELi3EEES1D_NSY_INSB_IJS1F_SI_EEENSB_IJSI_SE_EEEEEEENSA_39AutoVectorizingCopyWithAssumedAlignmentILi128EEENSA_14SM90_TMA_STOREES2K_S2M_S2M_EEEvvEEEEvNT_6ParamsE) ;  /* 0xffffff5c04787950 */ /* 0x000fea0003c3ffff */
        .weak           $__internal_2_$__cuda_sm10x_tcgen05_guardrail_trap_unallocated_columns_being_dealloced
        .type           $__internal_2_$__cuda_sm10x_tcgen05_guardrail_trap_unallocated_columns_being_dealloced,@function
        .size           $__internal_2_$__cuda_sm10x_tcgen05_guardrail_trap_unallocated_columns_being_dealloced,(.L_x_190 - $__internal_2_$__cuda_sm10x_tcgen05_guardrail_trap_unallocated_columns_being_dealloced)
$__internal_2_$__cuda_sm10x_tcgen05_guardrail_trap_unallocated_columns_being_dealloced:
[----:B------:R-:W-:Y:S05]  /*a220*/  BPT.TRAP 0x1 ;  /* 0x000000040000795c */ /* 0x000fea0000300000 */
[----:B------:R-:W-:-:S04]  /*a230*/  HFMA2 R3, -RZ, RZ, 0, 0 ;  /* 0x00000000ff037431 */ /* 0x000fc800000001ff */
[----:B------:R-:W-:Y:S05]  /*a240*/  RET.REL.NODEC R2 `(_ZN7cutlass13device_kernelINS_4conv6kernel13ConvUniversalINS1_16ConvProblemShapeILNS1_8OperatorE2ELi3EEENS1_10collective14CollectiveConvINS1_47MainloopSm100TmaUmmaWarpSpecializedImplicitGemmILS5_2ELi20ELi3ELi1ELi2EN4cute5tupleIJNSA_1CILi2EEENSC_ILi1EEESE_EEEEENSB_IJNSC_ILi256EEENSB_IJNSC_ILi64EEEEEESJ_EEENS_12float_e4m3_tESL_NSA_8TiledMMAINSA_8MMA_AtomIJNSA_10MMA_TraitsINSA_25SM100_MMA_F8F6F4_2x1SM_SSEJSL_SL_fSH_SI_NSA_17integral_constantINSA_4UMMA5MajorELSS_1EEEST_NSQ_INSR_7ScaleInELSU_0EEESV_EEEEEENSA_6LayoutINSB_IJSE_SE_SE_EEENSB_IJNSC_ILi0EEES10_S10_EEEEENSB_IJNSA_10UnderscoreES13_S13_EEEEENS7_6detail27Sm100ImplicitGemmTileTraitsINSA_18SM100_TMA_2SM_LOADENSA_14ComposedLayoutINSA_7SwizzleILi3ELi4ELi3EEENSA_18smem_ptr_flag_bitsILi8EEENSY_INSB_IJNSC_ILi128EEENSC_ILi8EEEEEENSB_IJSE_S1E_EEEEEEEvEENS17_INSA_25SM100_TMA_2SM_LOAD_IM2COLENS19_INS1A_ILi1ELi4ELi3EEES1D_NSY_INSB_IJNSC_ILi32EEES1F_EEENSB_IJSE_S1N_EEEEEEEvEEEENS_8epilogue10collective18CollectiveEpilogueINS1U_23Sm100TmaWarpSpecializedILi1ELi1ELi64ELb0ELb0EEEJNSB_IJS1E_SJ_SJ_EEENSB_IJNSY_IS1E_SE_EENSY_ISI_SE_EEEEESL_NSB_IJlNSB_IJSE_lllEEES10_EEESL_S24_NS1U_6fusion15FusionCallbacksIS1Y_NS25_17LinearCombinationISL_fSL_fLNS_15FloatRoundStyleE2EEES1Z_S22_JEEENSA_5SM1004TMEM4LOAD26SM100_TMEM_LOAD_32dp32b64xENSA_13SM90_TMA_LOADENS19_INS1A_ILi2ELi4ELi3EEES1D_NSY_INSB_IJS1F_SI_EEENSB_IJSI_SE_EEEEEEENSA_39AutoVectorizingCopyWithAssumedAlignmentILi128EEENSA_14SM90_TMA_STOREES2K_S2M_S2M_EEEvvEEEEvNT_6ParamsE) ;  /* 0xffffff5c026c7950 */ /* 0x000fea0003c3ffff */
.L_x_189:
[----:B------:R-:W-:-:S00]  /*a250*/  BRA `(.L_x_189) ;  /* 0xfffffffc00fc7947 */ /* 0x000fc0000383ffff */
[----:B------:R-:W-:-:S00]  /*a260*/  NOP ;  /* 0x0000000000007918 */ /* 0x000fc00000000000 */
        /* <DEDUP_REMOVED lines=9> */
.L_x_190:


//--------------------- .nv.global.init           --------------------------
	.section	.nv.global.init,"aw",@progbits
.nv.global.init:
	.type		$str$29,@object
	.size		$str$29,($str$30 - $str$29)
$str$29:
        /*0000*/ 	.byte	0x28, 0x61, 0x64, 0x64, 0x72, 0x65, 0x73, 0x73, 0x20, 0x26, 0x20, 0x6d, 0x61, 0x73, 0x6b, 0x29
        /*0010*/ 	.byte	0x20, 0x3d, 0x3d, 0x20, 0x30, 0x00
	.type		$str$30,@object
	.size		$str$30,($str$28 - $str$30)
$str$30:
        /*0016*/ 	.byte	0x2f, 0x74, 0x6d, 0x70, 0x2f, 0x63, 0x75, 0x74, 0x6c, 0x61, 0x73, 0x73, 0x5f, 0x73, 0x77, 0x65
        /*0026*/ 	.byte	0x65, 0x70, 0x5f, 0x73, 0x72, 0x63, 0x2f, 0x69, 0x6e, 0x63, 0x6c, 0x75, 0x64, 0x65, 0x2f, 0x63
        /*0036*/ 	.byte	0x75, 0x74, 0x65, 0x2f, 0x70, 0x6f, 0x69, 0x6e, 0x74, 0x65, 0x72, 0x5f, 0x66, 0x6c, 0x61, 0x67
        /*0046*/ 	.byte	0x67, 0x65, 0x64, 0x2e, 0x68, 0x70, 0x70, 0x00
	.type		$str$28,@object
	.size		$str$28,($str$27 - $str$28)
$str$28:
        /*004e*/ 	.byte	0x2f, 0x74, 0x6d, 0x70, 0x2f, 0x63, 0x75, 0x74, 0x6c, 0x61, 0x73, 0x73, 0x5f, 0x73, 0x77, 0x65
        /*005e*/ 	.byte	0x65, 0x70, 0x5f, 0x73, 0x72, 0x63, 0x2f, 0x69, 0x6e, 0x63, 0x6c, 0x75, 0x64, 0x65, 0x2f, 0x63
        /*006e*/ 	.byte	0x75, 0x74, 0x65, 0x2f, 0x61, 0x74, 0x6f, 0x6d, 0x2f, 0x63, 0x6f, 0x70, 0x79, 0x5f, 0x74, 0x72
        /*007e*/ 	.byte	0x61, 0x69, 0x74, 0x73, 0x5f, 0x73, 0x6d, 0x31, 0x30, 0x30, 0x2e, 0x68, 0x70, 0x70, 0x00
	.type		$str$27,@object
	.size		$str$27,(__unnamed_1 - $str$27)
$str$27:
        /*008d*/ 	.byte	0x28, 0x28, 0x75, 0x69, 0x6e, 0x74, 0x33, 0x32, 0x5f, 0x74, 0x28, 0x74, 0x68, 0x72, 0x65, 0x61
        /*009d*/ 	.byte	0x64, 0x49, 0x64, 0x78, 0x2e, 0x78, 0x29, 0x20, 0x2f, 0x20, 0x33, 0x32, 0x29, 0x20, 0x25, 0x20
        /*00ad*/ 	.byte	0x34, 0x29, 0x20, 0x3d, 0x3d, 0x20, 0x28, 0x28, 0x28, 0x74, 0x6d, 0x65, 0x6d, 0x5f, 0x61, 0x64
        /*00bd*/ 	.byte	0x64, 0x72, 0x20, 0x3e, 0x3e, 0x20, 0x31, 0x36, 0x29, 0x20, 0x2f, 0x20, 0x33, 0x32, 0x29, 0x20
        /*00cd*/ 	.byte	0x25, 0x20, 0x34, 0x29, 0x00
	.type		__unnamed_1,@object
	.size		__unnamed_1,(__unnamed_2 - __unnamed_1)
__unnamed_1:
        /*00d2*/ 	.byte	0x61, 0x75, 0x74, 0x6f, 0x20, 0x63, 0x75, 0x74, 0x65, 0x3a, 0x3a, 0x61, 0x73, 0x5f, 0x70, 0x6f
        /* <DEDUP_REMOVED lines=24> */
        /*0262*/ 	.byte	0x43, 0x3c, 0x38, 0x31, 0x39, 0x32, 0x3e, 0x3e, 0x3e, 0x3e, 0x5d, 0x00
	.type		__unnamed_2,@object
	.size		__unnamed_2,(.L_2 - __unnamed_2)
__unnamed_2:
        /* <DEDUP_REMOVED lines=42> */
        /*050e*/ 	.byte	0x3e, 0x3e, 0x3e, 0x3e, 0x5d, 0x00
.L_2:


//--------------------- .nv.shared._ZN7cutlass13device_kernelINS_4conv6kernel13ConvUniversalINS1_16ConvProblemShapeILNS1_8OperatorE2ELi3EEENS1_10collective14CollectiveConvINS1_47MainloopSm100TmaUmmaWarpSpecializedImplicitGemmILS5_2ELi20ELi3ELi1ELi2EN4cute5tupleIJNSA_1CILi2EEENSC_ILi1EEESE_EEEEENSB_IJNSC_ILi256EEENSB_IJNSC_ILi64EEEEEESJ_EEENS_12float_e4m3_tESL_NSA_8TiledMMAINSA_8MMA_AtomIJNSA_10MMA_TraitsINSA_25SM100_MMA_F8F6F4_2x1SM_SSEJSL_SL_fSH_SI_NSA_17integral_constantINSA_4UMMA5MajorELSS_1EEEST_NSQ_INSR_7ScaleInELSU_0EEESV_EEEEEENSA_6LayoutINSB_IJSE_SE_SE_EEENSB_IJNSC_ILi0EEES10_S10_EEEEENSB_IJNSA_10UnderscoreES13_S13_EEEEENS7_6detail27Sm100ImplicitGemmTileTraitsINSA_18SM100_TMA_2SM_LOADENSA_14ComposedLayoutINSA_7SwizzleILi3ELi4ELi3EEENSA_18smem_ptr_flag_bitsILi8EEENSY_INSB_IJNSC_ILi128EEENSC_ILi8EEEEEENSB_IJSE_S1E_EEEEEEEvEENS17_INSA_25SM100_TMA_2SM_LOAD_IM2COLENS19_INS1A_ILi1ELi4ELi3EEES1D_NSY_INSB_IJNSC_ILi32EEES1F_EEENSB_IJSE_S1N_EEEEEEEvEEEENS_8epilogue10collective18CollectiveEpilogueINS1U_23Sm100TmaWarpSpecializedILi1ELi1ELi64ELb0ELb0EEEJNSB_IJS1E_SJ_SJ_EEENSB_IJNSY_IS1E_SE_EENSY_ISI_SE_EEEEESL_NSB_IJlNSB_IJSE_lllEEES10_EEESL_S24_NS1U_6fusion15FusionCallbacksIS1Y_NS25_17LinearCombinationISL_fSL_fLNS_15FloatRoundStyleE2EEES1Z_S22_JEEENSA_5SM1004TMEM4LOAD26SM100_TMEM_LOAD_32dp32b64xENSA_13SM90_TMA_LOADENS19_INS1A_ILi2ELi4ELi3EEES1D_NSY_INSB_IJS1F_SI_EEENSB_IJSI_SE_EEEEEEENSA_39AutoVectorizingCopyWithAssumedAlignmentILi128EEENSA_14SM90_TMA_STOREES2K_S2M_S2M_EEEvvEEEEvNT_6ParamsE --------------------------
	.section	.nv.shared._ZN7cutlass13device_kernelINS_4conv6kernel13ConvUniversalINS1_16ConvProblemShapeILNS1_8OperatorE2ELi3EEENS1_10collective14CollectiveConvINS1_47MainloopSm100TmaUmmaWarpSpecializedImplicitGemmILS5_2ELi20ELi3ELi1ELi2EN4cute5tupleIJNSA_1CILi2EEENSC_ILi1EEESE_EEEEENSB_IJNSC_ILi256EEENSB_IJNSC_ILi64EEEEEESJ_EEENS_12float_e4m3_tESL_NSA_8TiledMMAINSA_8MMA_AtomIJNSA_10MMA_TraitsINSA_25SM100_MMA_F8F6F4_2x1SM_SSEJSL_SL_fSH_SI_NSA_17integral_constantINSA_4UMMA5MajorELSS_1EEEST_NSQ_INSR_7ScaleInELSU_0EEESV_EEEEEENSA_6LayoutINSB_IJSE_SE_SE_EEENSB_IJNSC_ILi0EEES10_S10_EEEEENSB_IJNSA_10UnderscoreES13_S13_EEEEENS7_6detail27Sm100ImplicitGemmTileTraitsINSA_18SM100_TMA_2SM_LOADENSA_14ComposedLayoutINSA_7SwizzleILi3ELi4ELi3EEENSA_18smem_ptr_flag_bitsILi8EEENSY_INSB_IJNSC_ILi128EEENSC_ILi8EEEEEENSB_IJSE_S1E_EEEEEEEvEENS17_INSA_25SM100_TMA_2SM_LOAD_IM2COLENS19_INS1A_ILi1ELi4ELi3EEES1D_NSY_INSB_IJNSC_ILi32EEES1F_EEENSB_IJSE_S1N_EEEEEEEvEEEENS_8epilogue10collective18CollectiveEpilogueINS1U_23Sm100TmaWarpSpecializedILi1ELi1ELi64ELb0ELb0EEEJNSB_IJS1E_SJ_SJ_EEENSB_IJNSY_IS1E_SE_EENSY_ISI_SE_EEEEESL_NSB_IJlNSB_IJSE_lllEEES10_EEESL_S24_NS1U_6fusion15FusionCallbacksIS1Y_NS25_17LinearCombinationISL_fSL_fLNS_15FloatRoundStyleE2EEES1Z_S22_JEEENSA_5SM1004TMEM4LOAD26SM100_TMEM_LOAD_32dp32b64xENSA_13SM90_TMA_LOADENS19_INS1A_ILi2ELi4ELi3EEES1D_NSY_INSB_IJS1F_SI_EEENSB_IJSI_SE_EEEEEEENSA_39AutoVectorizingCopyWithAssumedAlignmentILi128EEENSA_14SM90_TMA_STOREES2K_S2M_S2M_EEEvvEEEEvNT_6ParamsE,"aw",@nobits
	.sectionflags	@""
	.align	16
	.zero		1024


//--------------------- .nv.shared.reserved.0     --------------------------
	.section	.nv.shared.reserved.0,"aw",@nobits
	.weak		__nv_reservedSMEM_offset_0_alias
	.size		__nv_reservedSMEM_offset_0_alias, 0, 64
	.other		__nv_reservedSMEM_offset_0_alias,@"STO_CUDA_RESERVED_SHARED STV_DEFAULT"
__nv_reservedSMEM_offset_0_alias:
	.zero		0
.nv.shared.reserved.0:
	.zero		64
	.weak		__nv_reservedSMEM_tcgen05_partition
	.type		__nv_reservedSMEM_tcgen05_partition,@object
	.size		__nv_reservedSMEM_tcgen05_partition,(.L_0 - __nv_reservedSMEM_tcgen05_partition)
__nv_reservedSMEM_tcgen05_partition:
	.zero		32
.L_0:


//--------------------- .nv.global                --------------------------
	.section	.nv.global,"aw",@nobits
.nv.global:
	.type		_ZN39_INTERNAL_af81acd3_4_k_cu_1047c41a_32334cute1_E,@object
	.size		_ZN39_INTERNAL_af81acd3_4_k_cu_1047c41a_32334cute1_E,(_ZN39_INTERNAL_af81acd3_4_k_cu_1047c41a_32334cuda3std3__45__cpo6cbeginE - _ZN39_INTERNAL_af81acd3_4_k_cu_1047c41a_32334cute1_E)
_ZN39_INTERNAL_af81acd3_4_k_cu_1047c41a_32334cute1_E:
	.zero		1
	.type		_ZN39_INTERNAL_af81acd3_4_k_cu_1047c41a_32334cuda3std3__45__cpo6cbeginE,@object
	.size		_ZN39_INTERNAL_af81acd3_4_k_cu_1047c41a_32334cuda3std3__45__cpo6cbeginE,(_ZN39_INTERNAL_af81acd3_4_k_cu_1047c41a_32334cuda3std3__48in_placeE - _ZN39_INTERNAL_af81acd3_4_k_cu_1047c41a_32334cuda3std3__45__cpo6cbeginE)
_ZN39_INTERNAL_af81acd3_4_k_cu_1047c41a_32334cuda3std3__45__cpo6cbeginE:
	.zero		1
	.type		_ZN39_INTERNAL_af81acd3_4_k_cu_1047c41a_32334cuda3std3__48in_placeE,@object
	.size		_ZN39_INTERNAL_af81acd3_4_k_cu_1047c41a_32334cuda3std3__48in_placeE,(_ZN39_INTERNAL_af81acd3_4_k_cu_1047c41a_32334cuda3std6ranges3__45__cpo9iter_moveE - _ZN39_INTERNAL_af81acd3_4_k_cu_1047c41a_32334cuda3std3__48in_placeE)
_ZN39_INTERNAL_af81acd3_4_k_cu_1047c41a_32334cuda3std3__48in_placeE:
	.zero		1
	.type		_ZN39_INTERNAL_af81acd3_4_k_cu_1047c41a_32334cuda3std6ranges3__45__cpo9iter_moveE,@object
	.size		_ZN39_INTERNAL_af81acd3_4_k_cu_1047c41a_32334cuda3std6ranges3__45__cpo9iter_moveE,(_ZN39_INTERNAL_af81acd3_4_k_cu_1047c41a_32334cuda3std3__45__cpo5beginE - _ZN39_INTERNAL_af81acd3_4_k_cu_1047c41a_32334cuda3std6ranges3__45__cpo9iter_moveE)
_ZN39_INTERNAL_af81acd3_4_k_cu_1047c41a_32334cuda3std6ranges3__45__cpo9iter_moveE:
	.zero		1
	.type		_ZN39_INTERNAL_af81acd3_4_k_cu_1047c41a_32334cuda3std3__45__cpo5beginE,@object
	.size		_ZN39_INTERNAL_af81acd3_4_k_cu_1047c41a_32334cuda3std3__45__cpo5beginE,(_ZN39_INTERNAL_af81acd3_4_k_cu_1047c41a_32334cuda3std3__441_GLOBAL__N__af81acd3_4_k_cu_1047c41a_32336ignoreE - _ZN39_INTERNAL_af81acd3_4_k_cu_1047c41a_32334cuda3std3__45__cpo5beginE)
_ZN39_INTERNAL_af81acd3_4_k_cu_1047c41a_32334cuda3std3__45__cpo5beginE:
	.zero		1
	.type		_ZN39_INTERNAL_af81acd3_4_k_cu_1047c41a_32334cuda3std3__441_GLOBAL__N__af81acd3_4_k_cu_1047c41a_32336ignoreE,@object
	.size		_ZN39_INTERNAL_af81acd3_4_k_cu_1047c41a_32334cuda3std3__441_GLOBAL__N__af81acd3_4_k_cu_1047c41a_32336ignoreE,(_ZN39_INTERNAL_af81acd3_4_k_cu_1047c41a_32334cute7productE - _ZN39_INTERNAL_af81acd3_4_k_cu_1047c41a_32334cuda3std3__441_GLOBAL__N__af81acd3_4_k_cu_1047c41a_32336ignoreE)
_ZN39_INTERNAL_af81acd3_4_k_cu_1047c41a_32334cuda3std3__441_GLOBAL__N__af81acd3_4_k_cu_1047c41a_32336ignoreE:
	.zero		1
	.type		_ZN39_INTERNAL_af81acd3_4_k_cu_1047c41a_32334cute7productE,@object
	.size		_ZN39_INTERNAL_af81acd3_4_k_cu_1047c41a_32334cute7productE,(_ZN39_INTERNAL_af81acd3_4_k_cu_1047c41a_32334cuda3std3__45__cpo3endE - _ZN39_INTERNAL_af81acd3_4_k_cu_1047c41a_32334cute7productE)
_ZN39_INTERNAL_af81acd3_4_k_cu_1047c41a_32334cute7productE:
	.zero		1
	.type		_ZN39_INTERNAL_af81acd3_4_k_cu_1047c41a_32334cuda3std3__45__cpo3endE,@object
	.size		_ZN39_INTERNAL_af81acd3_4_k_cu_1047c41a_32334cuda3std3__45__cpo3endE,(_ZN39_INTERNAL_af81acd3_4_k_cu_1047c41a_32334cuda3std3__419piecewise_constructE - _ZN39_INTERNAL_af81acd3_4_k_cu_1047c41a_32334cuda3std3__45__cpo3endE)
_ZN39_INTERNAL_af81acd3_4_k_cu_1047c41a_32334cuda3std3__45__cpo3endE:
	.zero		1
	.type		_ZN39_INTERNAL_af81acd3_4_k_cu_1047c41a_32334cuda3std3__419piecewise_constructE,@object
	.size		_ZN39_INTERNAL_af81acd3_4_k_cu_1047c41a_32334cuda3std3__419piecewise_constructE,(_ZN39_INTERNAL_af81acd3_4_k_cu_1047c41a_32334cuda3std3__45__cpo4cendE - _ZN39_INTERNAL_af81acd3_4_k_cu_1047c41a_32334cuda3std3__419piecewise_constructE)
_ZN39_INTERNAL_af81acd3_4_k_cu_1047c41a_32334cuda3std3__419piecewise_constructE:
	.zero		1
	.type		_ZN39_INTERNAL_af81acd3_4_k_cu_1047c41a_32334cuda3std3__45__cpo4cendE,@object
	.size		_ZN39_INTERNAL_af81acd3_4_k_cu_1047c41a_32334cuda3std3__45__cpo4cendE,(_ZN39_INTERNAL_af81acd3_4_k_cu_1047c41a_32334cuda3std6ranges3__45__cpo4swapE - _ZN39_INTERNAL_af81acd3_4_k_cu_1047c41a_32334cuda3std3__45__cpo4cendE)
_ZN39_INTERNAL_af81acd3_4_k_cu_1047c41a_32334cuda3std3__45__cpo4cendE:
	.zero		1
	.type		_ZN39_INTERNAL_af81acd3_4_k_cu_1047c41a_32334cuda3std6ranges3__45__cpo4swapE,@object
	.size		_ZN39_INTERNAL_af81acd3_4_k_cu_1047c41a_32334cuda3std6ranges3__45__cpo4swapE,(.L_10 - _ZN39_INTERNAL_af81acd3_4_k_cu_1047c41a_32334cuda3std6ranges3__45__cpo4swapE)
_ZN39_INTERNAL_af81acd3_4_k_cu_1047c41a_32334cuda3std6ranges3__45__cpo4swapE:
	.zero		1
.L_10:


//--------------------- .nv.constant0._ZN7cutlass13device_kernelINS_4conv6kernel13ConvUniversalINS1_16ConvProblemShapeILNS1_8OperatorE2ELi3EEENS1_10collective14CollectiveConvINS1_47MainloopSm100TmaUmmaWarpSpecializedImplicitGemmILS5_2ELi20ELi3ELi1ELi2EN4cute5tupleIJNSA_1CILi2EEENSC_ILi1EEESE_EEEEENSB_IJNSC_ILi256EEENSB_IJNSC_ILi64EEEEEESJ_EEENS_12float_e4m3_tESL_NSA_8TiledMMAINSA_8MMA_AtomIJNSA_10MMA_TraitsINSA_25SM100_MMA_F8F6F4_2x1SM_SSEJSL_SL_fSH_SI_NSA_17integral_constantINSA_4UMMA5MajorELSS_1EEEST_NSQ_INSR_7ScaleInELSU_0EEESV_EEEEEENSA_6LayoutINSB_IJSE_SE_SE_EEENSB_IJNSC_ILi0EEES10_S10_EEEEENSB_IJNSA_10UnderscoreES13_S13_EEEEENS7_6detail27Sm100ImplicitGemmTileTraitsINSA_18SM100_TMA_2SM_LOADENSA_14ComposedLayoutINSA_7SwizzleILi3ELi4ELi3EEENSA_18smem_ptr_flag_bitsILi8EEENSY_INSB_IJNSC_ILi128EEENSC_ILi8EEEEEENSB_IJSE_S1E_EEEEEEEvEENS17_INSA_25SM100_TMA_2SM_LOAD_IM2COLENS19_INS1A_ILi1ELi4ELi3EEES1D_NSY_INSB_IJNSC_ILi32EEES1F_EEENSB_IJSE_S1N_EEEEEEEvEEEENS_8epilogue10collective18CollectiveEpilogueINS1U_23Sm100TmaWarpSpecializedILi1ELi1ELi64ELb0ELb0EEEJNSB_IJS1E_SJ_SJ_EEENSB_IJNSY_IS1E_SE_EENSY_ISI_SE_EEEEESL_NSB_IJlNSB_IJSE_lllEEES10_EEESL_S24_NS1U_6fusion15FusionCallbacksIS1Y_NS25_17LinearCombinationISL_fSL_fLNS_15FloatRoundStyleE2EEES1Z_S22_JEEENSA_5SM1004TMEM4LOAD26SM100_TMEM_LOAD_32dp32b64xENSA_13SM90_TMA_LOADENS19_INS1A_ILi2ELi4ELi3EEES1D_NSY_INSB_IJS1F_SI_EEENSB_IJSI_SE_EEEEEEENSA_39AutoVectorizingCopyWithAssumedAlignmentILi128EEENSA_14SM90_TMA_STOREES2K_S2M_S2M_EEEvvEEEEvNT_6ParamsE --------------------------
	.section	.nv.constant0._ZN7cutlass13device_kernelINS_4conv6kernel13ConvUniversalINS1_16ConvProblemShapeILNS1_8OperatorE2ELi3EEENS1_10collective14CollectiveConvINS1_47MainloopSm100TmaUmmaWarpSpecializedImplicitGemmILS5_2ELi20ELi3ELi1ELi2EN4cute5tupleIJNSA_1CILi2EEENSC_ILi1EEESE_EEEEENSB_IJNSC_ILi256EEENSB_IJNSC_ILi64EEEEEESJ_EEENS_12float_e4m3_tESL_NSA_8TiledMMAINSA_8MMA_AtomIJNSA_10MMA_TraitsINSA_25SM100_MMA_F8F6F4_2x1SM_SSEJSL_SL_fSH_SI_NSA_17integral_constantINSA_4UMMA5MajorELSS_1EEEST_NSQ_INSR_7ScaleInELSU_0EEESV_EEEEEENSA_6LayoutINSB_IJSE_SE_SE_EEENSB_IJNSC_ILi0EEES10_S10_EEEEENSB_IJNSA_10UnderscoreES13_S13_EEEEENS7_6detail27Sm100ImplicitGemmTileTraitsINSA_18SM100_TMA_2SM_LOADENSA_14ComposedLayoutINSA_7SwizzleILi3ELi4ELi3EEENSA_18smem_ptr_flag_bitsILi8EEENSY_INSB_IJNSC_ILi128EEENSC_ILi8EEEEEENSB_IJSE_S1E_EEEEEEEvEENS17_INSA_25SM100_TMA_2SM_LOAD_IM2COLENS19_INS1A_ILi1ELi4ELi3EEES1D_NSY_INSB_IJNSC_ILi32EEES1F_EEENSB_IJSE_S1N_EEEEEEEvEEEENS_8epilogue10collective18CollectiveEpilogueINS1U_23Sm100TmaWarpSpecializedILi1ELi1ELi64ELb0ELb0EEEJNSB_IJS1E_SJ_SJ_EEENSB_IJNSY_IS1E_SE_EENSY_ISI_SE_EEEEESL_NSB_IJlNSB_IJSE_lllEEES10_EEESL_S24_NS1U_6fusion15FusionCallbacksIS1Y_NS25_17LinearCombinationISL_fSL_fLNS_15FloatRoundStyleE2EEES1Z_S22_JEEENSA_5SM1004TMEM4LOAD26SM100_TMEM_LOAD_32dp32b64xENSA_13SM90_TMA_LOADENS19_INS1A_ILi2ELi4ELi3EEES1D_NSY_INSB_IJS1F_SI_EEENSB_IJSI_SE_EEEEEEENSA_39AutoVectorizingCopyWithAssumedAlignmentILi128EEENSA_14SM90_TMA_STOREES2K_S2M_S2M_EEEvvEEEEvNT_6ParamsE,"a",@progbits
	.sectionflags	@""
	.align	4
.nv.constant0._ZN7cutlass13device_kernelINS_4conv6kernel13ConvUniversalINS1_16ConvProblemShapeILNS1_8OperatorE2ELi3EEENS1_10collective14CollectiveConvINS1_47MainloopSm100TmaUmmaWarpSpecializedImplicitGemmILS5_2ELi20ELi3ELi1ELi2EN4cute5tupleIJNSA_1CILi2EEENSC_ILi1EEESE_EEEEENSB_IJNSC_ILi256EEENSB_IJNSC_ILi64EEEEEESJ_EEENS_12float_e4m3_tESL_NSA_8TiledMMAINSA_8MMA_AtomIJNSA_10MMA_TraitsINSA_25SM100_MMA_F8F6F4_2x1SM_SSEJSL_SL_fSH_SI_NSA_17integral_constantINSA_4UMMA5MajorELSS_1EEEST_NSQ_INSR_7ScaleInELSU_0EEESV_EEEEEENSA_6LayoutINSB_IJSE_SE_SE_EEENSB_IJNSC_ILi0EEES10_S10_EEEEENSB_IJNSA_10UnderscoreES13_S13_EEEEENS7_6detail27Sm100ImplicitGemmTileTraitsINSA_18SM100_TMA_2SM_LOADENSA_14ComposedLayoutINSA_7SwizzleILi3ELi4ELi3EEENSA_18smem_ptr_flag_bitsILi8EEENSY_INSB_IJNSC_ILi128EEENSC_ILi8EEEEEENSB_IJSE_S1E_EEEEEEEvEENS17_INSA_25SM100_TMA_2SM_LOAD_IM2COLENS19_INS1A_ILi1ELi4ELi3EEES1D_NSY_INSB_IJNSC_ILi32EEES1F_EEENSB_IJSE_S1N_EEEEEEEvEEEENS_8epilogue10collective18CollectiveEpilogueINS1U_23Sm100TmaWarpSpecializedILi1ELi1ELi64ELb0ELb0EEEJNSB_IJS1E_SJ_SJ_EEENSB_IJNSY_IS1E_SE_EENSY_ISI_SE_EEEEESL_NSB_IJlNSB_IJSE_lllEEES10_EEESL_S24_NS1U_6fusion15FusionCallbacksIS1Y_NS25_17LinearCombinationISL_fSL_fLNS_15FloatRoundStyleE2EEES1Z_S22_JEEENSA_5SM1004TMEM4LOAD26SM100_TMEM_LOAD_32dp32b64xENSA_13SM90_TMA_LOADENS19_INS1A_ILi2ELi4ELi3EEES1D_NSY_INSB_IJS1F_SI_EEENSB_IJSI_SE_EEEEEEENSA_39AutoVectorizingCopyWithAssumedAlignmentILi128EEENSA_14SM90_TMA_STOREES2K_S2M_S2M_EEEvvEEEEvNT_6ParamsE:
	.zero		3200


//--------------------- SYMBOLS --------------------------

	.type		.nv.reservedSmem.offset0,@object
	.size		.nv.reservedSmem.offset0,0x4
	.type		.nv.reservedSmem.cap,@object
	.size		.nv.reservedSmem.cap,0x4
	.type		__assertfail,@function
